	.target	sm_90a

	.elftype	@"ET_EXEC"


//--------------------- .note.nv.tkinfo           --------------------------
	.section	.note.nv.tkinfo,"",@"SHT_NOTE"
	.sectionflags	@"SHF_NOTE_NV_TKINFO"
	.tkinfo
        /*0018*/ 	.word	0x00000002
        /*0030*/ 	.string	""
        /*0030*/ 	.string	"ptxas"
        /*0030*/ 	.string	"Cuda compilation tools, release 13.0, V13.0.88"
        /*0030*/ 	.string	"Build cuda_13.0.r13.0/compiler.36424714_0"
        /*0030*/ 	.string	"-arch sm_90a -m 64 "



//--------------------- .note.nv.cuinfo           --------------------------
	.section	.note.nv.cuinfo,"",@"SHT_NOTE"
	.sectionflags	@"SHF_NOTE_NV_CUINFO"
        /*0018*/ 	.short	0x0002
        /*001a*/ 	.short	0x005a
        /*001c*/ 	.short	0x0082
	.zero		2


//--------------------- .nv.info                  --------------------------
	.section	.nv.info,"",@"SHT_CUDA_INFO"
	.align	4


	//----- nvinfo : EIATTR_REGCOUNT
	.align		4
        /*0000*/ 	.byte	0x04, 0x2f
        /*0002*/ 	.short	(.L_12 - .L_11)
	.align		4
.L_11:
        /*0004*/ 	.word	index@(_ZN7cutlass13device_kernelIN5flash19enable_sm80_to_sm89INS1_16FlashAttnFwdSm80INS1_25CollectiveMainloopFwdSm80ILi4ELi1ELb0EN4cute5tupleIJNS5_1CILi128EEENS7_ILi48EEENS7_ILi96EEEEEELi96ENS_6half_tEfNS_4arch4Sm80ELb1ELb0ELb0ELb1ELb0ELb1ELb1ELb1EEENS1_21CollectiveEpilogueFwdINS6_IJS8_SA_S9_EEENS6_IJNS7_ILi1EEESI_SI_EEESC_SE_Li128ELb1ELb1ELb1ELb0EEENS1_36VarlenDynamicPersistentTileSchedulerILi128ELi48ELi128ELi128ELb1ELb1ELb0ELb1ELb1ELb1EEEEEEEEEvNT_6ParamsE)
        /*0008*/ 	.word	0x00000004


	//----- nvinfo : EIATTR_FRAME_SIZE
	.align		4
.L_12:
        /*000c*/ 	.byte	0x04, 0x11
        /*000e*/ 	.short	(.L_14 - .L_13)
	.align		4
.L_13:
        /*0010*/ 	.word	index@(_ZN7cutlass13device_kernelIN5flash19enable_sm80_to_sm89INS1_16FlashAttnFwdSm80INS1_25CollectiveMainloopFwdSm80ILi4ELi1ELb0EN4cute5tupleIJNS5_1CILi128EEENS7_ILi48EEENS7_ILi96EEEEEELi96ENS_6half_tEfNS_4arch4Sm80ELb1ELb0ELb0ELb1ELb0ELb1ELb1ELb1EEENS1_21CollectiveEpilogueFwdINS6_IJS8_SA_S9_EEENS6_IJNS7_ILi1EEESI_SI_EEESC_SE_Li128ELb1ELb1ELb1ELb0EEENS1_36VarlenDynamicPersistentTileSchedulerILi128ELi48ELi128ELi128ELb1ELb1ELb0ELb1ELb1ELb1EEEEEEEEEvNT_6ParamsE)
        /*0014*/ 	.word	0x00000000


	//----- nvinfo : EIATTR_REGCOUNT
	.align		4
.L_14:
        /*0018*/ 	.byte	0x04, 0x2f
        /*001a*/ 	.short	(.L_16 - .L_15)
	.align		4
.L_15:
        /*001c*/ 	.word	index@(_ZN7cutlass13device_kernelIN5flash19enable_sm80_to_sm89INS1_16FlashAttnFwdSm80INS1_25CollectiveMainloopFwdSm80ILi4ELi1ELb0EN4cute5tupleIJNS5_1CILi128EEENS7_ILi48EEENS7_ILi96EEEEEELi96ENS_6half_tEfNS_4arch4Sm80ELb1ELb0ELb0ELb1ELb0ELb0ELb1ELb1EEENS1_21CollectiveEpilogueFwdINS6_IJS8_SA_S9_EEENS6_IJNS7_ILi1EEESI_SI_EEESC_SE_Li128ELb1ELb1ELb1ELb0EEENS1_36VarlenDynamicPersistentTileSchedulerILi128ELi48ELi128ELi128ELb1ELb1ELb0ELb1ELb1ELb1EEEEEEEEEvNT_6ParamsE)
        /*0020*/ 	.word	0x00000004


	//----- nvinfo : EIATTR_FRAME_SIZE
	.align		4
.L_16:
        /*0024*/ 	.byte	0x04, 0x11
        /*0026*/ 	.short	(.L_18 - .L_17)
	.align		4
.L_17:
        /*0028*/ 	.word	index@(_ZN7cutlass13device_kernelIN5flash19enable_sm80_to_sm89INS1_16FlashAttnFwdSm80INS1_25CollectiveMainloopFwdSm80ILi4ELi1ELb0EN4cute5tupleIJNS5_1CILi128EEENS7_ILi48EEENS7_ILi96EEEEEELi96ENS_6half_tEfNS_4arch4Sm80ELb1ELb0ELb0ELb1ELb0ELb0ELb1ELb1EEENS1_21CollectiveEpilogueFwdINS6_IJS8_SA_S9_EEENS6_IJNS7_ILi1EEESI_SI_EEESC_SE_Li128ELb1ELb1ELb1ELb0EEENS1_36VarlenDynamicPersistentTileSchedulerILi128ELi48ELi128ELi128ELb1ELb1ELb0ELb1ELb1ELb1EEEEEEEEEvNT_6ParamsE)
        /*002c*/ 	.word	0x00000000


	//----- nvinfo : EIATTR_REGCOUNT
	.align		4
.L_18:
        /*0030*/ 	.byte	0x04, 0x2f
        /*0032*/ 	.short	(.L_20 - .L_19)
	.align		4
.L_19:
        /*0034*/ 	.word	index@(_ZN7cutlass13device_kernelIN5flash19enable_sm80_to_sm89INS1_16FlashAttnFwdSm80INS1_25CollectiveMainloopFwdSm80ILi4ELi1ELb0EN4cute5tupleIJNS5_1CILi128EEENS7_ILi64EEENS7_ILi96EEEEEELi96ENS_6half_tEfNS_4arch4Sm80ELb1ELb0ELb0ELb0ELb0ELb0ELb1ELb1EEENS1_21CollectiveEpilogueFwdINS6_IJS8_SA_S9_EEENS6_IJNS7_ILi1EEESI_SI_EEESC_SE_Li128ELb0ELb1ELb1ELb0EEENS1_30DynamicPersistentTileSchedulerILi128ELi128ELb1ELb1ELb0EEEEEEEEEvNT_6ParamsE)
        /*0038*/ 	.word	0x00000004


	//----- nvinfo : EIATTR_FRAME_SIZE
	.align		4
.L_20:
        /*003c*/ 	.byte	0x04, 0x11
        /*003e*/ 	.short	(.L_22 - .L_21)
	.align		4
.L_21:
        /*0040*/ 	.word	index@(_ZN7cutlass13device_kernelIN5flash19enable_sm80_to_sm89INS1_16FlashAttnFwdSm80INS1_25CollectiveMainloopFwdSm80ILi4ELi1ELb0EN4cute5tupleIJNS5_1CILi128EEENS7_ILi64EEENS7_ILi96EEEEEELi96ENS_6half_tEfNS_4arch4Sm80ELb1ELb0ELb0ELb0ELb0ELb0ELb1ELb1EEENS1_21CollectiveEpilogueFwdINS6_IJS8_SA_S9_EEENS6_IJNS7_ILi1EEESI_SI_EEESC_SE_Li128ELb0ELb1ELb1ELb0EEENS1_30DynamicPersistentTileSchedulerILi128ELi128ELb1ELb1ELb0EEEEEEEEEvNT_6ParamsE)
        /*0044*/ 	.word	0x00000000


	//----- nvinfo : EIATTR_REGCOUNT
	.align		4
.L_22:
        /*0048*/ 	.byte	0x04, 0x2f
        /*004a*/ 	.short	(.L_24 - .L_23)
	.align		4
.L_23:
        /*004c*/ 	.word	index@(_ZN7cutlass13device_kernelIN5flash19enable_sm80_to_sm89INS1_16FlashAttnFwdSm80INS1_25CollectiveMainloopFwdSm80ILi4ELi1ELb0EN4cute5tupleIJNS5_1CILi128EEENS7_ILi48EEENS7_ILi96EEEEEELi96ENS_6half_tEfNS_4arch4Sm80ELb0ELb1ELb0ELb1ELb0ELb1ELb1ELb1EEENS1_21CollectiveEpilogueFwdINS6_IJS8_SA_S9_EEENS6_IJNS7_ILi1EEESI_SI_EEESC_SE_Li128ELb1ELb1ELb1ELb0EEENS1_36VarlenDynamicPersistentTileSchedulerILi128ELi48ELi128ELi128ELb1ELb1ELb0ELb1ELb0ELb1EEEEEEEEEvNT_6ParamsE)
        /*0050*/ 	.word	0x00000004


	//----- nvinfo : EIATTR_FRAME_SIZE
	.align		4
.L_24:
        /*0054*/ 	.byte	0x04, 0x11
        /*0056*/ 	.short	(.L_26 - .L_25)
	.align		4
.L_25:
        /*0058*/ 	.word	index@(_ZN7cutlass13device_kernelIN5flash19enable_sm80_to_sm89INS1_16FlashAttnFwdSm80INS1_25CollectiveMainloopFwdSm80ILi4ELi1ELb0EN4cute5tupleIJNS5_1CILi128EEENS7_ILi48EEENS7_ILi96EEEEEELi96ENS_6half_tEfNS_4arch4Sm80ELb0ELb1ELb0ELb1ELb0ELb1ELb1ELb1EEENS1_21CollectiveEpilogueFwdINS6_IJS8_SA_S9_EEENS6_IJNS7_ILi1EEESI_SI_EEESC_SE_Li128ELb1ELb1ELb1ELb0EEENS1_36VarlenDynamicPersistentTileSchedulerILi128ELi48ELi128ELi128ELb1ELb1ELb0ELb1ELb0ELb1EEEEEEEEEvNT_6ParamsE)
        /*005c*/ 	.word	0x00000000


	//----- nvinfo : EIATTR_REGCOUNT
	.align		4
.L_26:
        /*0060*/ 	.byte	0x04, 0x2f
        /*0062*/ 	.short	(.L_28 - .L_27)
	.align		4
.L_27:
        /*0064*/ 	.word	index@(_ZN7cutlass13device_kernelIN5flash19enable_sm80_to_sm89INS1_16FlashAttnFwdSm80INS1_25CollectiveMainloopFwdSm80ILi4ELi1ELb0EN4cute5tupleIJNS5_1CILi128EEENS7_ILi48EEENS7_ILi96EEEEEELi96ENS_6half_tEfNS_4arch4Sm80ELb0ELb1ELb0ELb1ELb0ELb0ELb1ELb1EEENS1_21CollectiveEpilogueFwdINS6_IJS8_SA_S9_EEENS6_IJNS7_ILi1EEESI_SI_EEESC_SE_Li128ELb1ELb1ELb1ELb0EEENS1_36VarlenDynamicPersistentTileSchedulerILi128ELi48ELi128ELi128ELb1ELb1ELb0ELb1ELb0ELb1EEEEEEEEEvNT_6ParamsE)
        /*0068*/ 	.word	0x00000004


	//----- nvinfo : EIATTR_FRAME_SIZE
	.align		4
.L_28:
        /*006c*/ 	.byte	0x04, 0x11
        /*006e*/ 	.short	(.L_30 - .L_29)
	.align		4
.L_29:
        /*0070*/ 	.word	index@(_ZN7cutlass13device_kernelIN5flash19enable_sm80_to_sm89INS1_16FlashAttnFwdSm80INS1_25CollectiveMainloopFwdSm80ILi4ELi1ELb0EN4cute5tupleIJNS5_1CILi128EEENS7_ILi48EEENS7_ILi96EEEEEELi96ENS_6half_tEfNS_4arch4Sm80ELb0ELb1ELb0ELb1ELb0ELb0ELb1ELb1EEENS1_21CollectiveEpilogueFwdINS6_IJS8_SA_S9_EEENS6_IJNS7_ILi1EEESI_SI_EEESC_SE_Li128ELb1ELb1ELb1ELb0EEENS1_36VarlenDynamicPersistentTileSchedulerILi128ELi48ELi128ELi128ELb1ELb1ELb0ELb1ELb0ELb1EEEEEEEEEvNT_6ParamsE)
        /*0074*/ 	.word	0x00000000


	//----- nvinfo : EIATTR_REGCOUNT
	.align		4
.L_30:
        /*0078*/ 	.byte	0x04, 0x2f
        /*007a*/ 	.short	(.L_32 - .L_31)
	.align		4
.L_31:
        /*007c*/ 	.word	index@(_ZN7cutlass13device_kernelIN5flash19enable_sm80_to_sm89INS1_16FlashAttnFwdSm80INS1_25CollectiveMainloopFwdSm80ILi4ELi1ELb0EN4cute5tupleIJNS5_1CILi128EEENS7_ILi48EEENS7_ILi96EEEEEELi96ENS_6half_tEfNS_4arch4Sm80ELb0ELb1ELb0ELb0ELb0ELb0ELb1ELb1EEENS1_21CollectiveEpilogueFwdINS6_IJS8_SA_S9_EEENS6_IJNS7_ILi1EEESI_SI_EEESC_SE_Li128ELb0ELb1ELb1ELb0EEENS1_19SingleTileSchedulerILb0ELb1ELb1ELi128EEEEEEEEEvNT_6ParamsE)
        /*0080*/ 	.word	0x00000004


	//----- nvinfo : EIATTR_FRAME_SIZE
	.align		4
.L_32:
        /*0084*/ 	.byte	0x04, 0x11
        /*0086*/ 	.short	(.L_34 - .L_33)
	.align		4
.L_33:
        /*0088*/ 	.word	index@(_ZN7cutlass13device_kernelIN5flash19enable_sm80_to_sm89INS1_16FlashAttnFwdSm80INS1_25CollectiveMainloopFwdSm80ILi4ELi1ELb0EN4cute5tupleIJNS5_1CILi128EEENS7_ILi48EEENS7_ILi96EEEEEELi96ENS_6half_tEfNS_4arch4Sm80ELb0ELb1ELb0ELb0ELb0ELb0ELb1ELb1EEENS1_21CollectiveEpilogueFwdINS6_IJS8_SA_S9_EEENS6_IJNS7_ILi1EEESI_SI_EEESC_SE_Li128ELb0ELb1ELb1ELb0EEENS1_19SingleTileSchedulerILb0ELb1ELb1ELi128EEEEEEEEEvNT_6ParamsE)
        /*008c*/ 	.word	0x00000000


	//----- nvinfo : EIATTR_REGCOUNT
	.align		4
.L_34:
        /*0090*/ 	.byte	0x04, 0x2f
        /*0092*/ 	.short	(.L_36 - .L_35)
	.align		4
.L_35:
        /*0094*/ 	.word	index@(_ZN7cutlass13device_kernelIN5flash19enable_sm80_to_sm89INS1_16FlashAttnFwdSm80INS1_25CollectiveMainloopFwdSm80ILi4ELi1ELb0EN4cute5tupleIJNS5_1CILi128EEENS7_ILi48EEENS7_ILi96EEEEEELi96ENS_6half_tEfNS_4arch4Sm80ELb0ELb0ELb0ELb1ELb0ELb1ELb1ELb1EEENS1_21CollectiveEpilogueFwdINS6_IJS8_SA_S9_EEENS6_IJNS7_ILi1EEESI_SI_EEESC_SE_Li128ELb1ELb1ELb1ELb0EEENS1_36VarlenDynamicPersistentTileSchedulerILi128ELi48ELi128ELi128ELb1ELb1ELb0ELb0ELb1ELb1EEEEEEEEEvNT_6ParamsE)
        /*0098*/ 	.word	0x00000004


	//----- nvinfo : EIATTR_FRAME_SIZE
	.align		4
.L_36:
        /*009c*/ 	.byte	0x04, 0x11
        /*009e*/ 	.short	(.L_38 - .L_37)
	.align		4
.L_37:
        /*00a0*/ 	.word	index@(_ZN7cutlass13device_kernelIN5flash19enable_sm80_to_sm89INS1_16FlashAttnFwdSm80INS1_25CollectiveMainloopFwdSm80ILi4ELi1ELb0EN4cute5tupleIJNS5_1CILi128EEENS7_ILi48EEENS7_ILi96EEEEEELi96ENS_6half_tEfNS_4arch4Sm80ELb0ELb0ELb0ELb1ELb0ELb1ELb1ELb1EEENS1_21CollectiveEpilogueFwdINS6_IJS8_SA_S9_EEENS6_IJNS7_ILi1EEESI_SI_EEESC_SE_Li128ELb1ELb1ELb1ELb0EEENS1_36VarlenDynamicPersistentTileSchedulerILi128ELi48ELi128ELi128ELb1ELb1ELb0ELb0ELb1ELb1EEEEEEEEEvNT_6ParamsE)
        /*00a4*/ 	.word	0x00000000


	//----- nvinfo : EIATTR_REGCOUNT
	.align		4
.L_38:
        /*00a8*/ 	.byte	0x04, 0x2f
        /*00aa*/ 	.short	(.L_40 - .L_39)
	.align		4
.L_39:
        /*00ac*/ 	.word	index@(_ZN7cutlass13device_kernelIN5flash19enable_sm80_to_sm89INS1_16FlashAttnFwdSm80INS1_25CollectiveMainloopFwdSm80ILi4ELi1ELb0EN4cute5tupleIJNS5_1CILi128EEENS7_ILi48EEENS7_ILi96EEEEEELi96ENS_6half_tEfNS_4arch4Sm80ELb0ELb0ELb0ELb1ELb0ELb0ELb1ELb1EEENS1_21CollectiveEpilogueFwdINS6_IJS8_SA_S9_EEENS6_IJNS7_ILi1EEESI_SI_EEESC_SE_Li128ELb1ELb1ELb1ELb0EEENS1_36VarlenDynamicPersistentTileSchedulerILi128ELi48ELi128ELi128ELb1ELb1ELb0ELb0ELb1ELb1EEEEEEEEEvNT_6ParamsE)
        /*00b0*/ 	.word	0x00000004


	//----- nvinfo : EIATTR_FRAME_SIZE
	.align		4
.L_40:
        /*00b4*/ 	.byte	0x04, 0x11
        /*00b6*/ 	.short	(.L_42 - .L_41)
	.align		4
.L_41:
        /*00b8*/ 	.word	index@(_ZN7cutlass13device_kernelIN5flash19enable_sm80_to_sm89INS1_16FlashAttnFwdSm80INS1_25CollectiveMainloopFwdSm80ILi4ELi1ELb0EN4cute5tupleIJNS5_1CILi128EEENS7_ILi48EEENS7_ILi96EEEEEELi96ENS_6half_tEfNS_4arch4Sm80ELb0ELb0ELb0ELb1ELb0ELb0ELb1ELb1EEENS1_21CollectiveEpilogueFwdINS6_IJS8_SA_S9_EEENS6_IJNS7_ILi1EEESI_SI_EEESC_SE_Li128ELb1ELb1ELb1ELb0EEENS1_36VarlenDynamicPersistentTileSchedulerILi128ELi48ELi128ELi128ELb1ELb1ELb0ELb0ELb1ELb1EEEEEEEEEvNT_6ParamsE)
        /*00bc*/ 	.word	0x00000000


	//----- nvinfo : EIATTR_REGCOUNT
	.align		4
.L_42:
        /*00c0*/ 	.byte	0x04, 0x2f
        /*00c2*/ 	.short	(.L_44 - .L_43)
	.align		4
.L_43:
        /*00c4*/ 	.word	index@(_ZN7cutlass13device_kernelIN5flash19enable_sm80_to_sm89INS1_16FlashAttnFwdSm80INS1_25CollectiveMainloopFwdSm80ILi4ELi1ELb0EN4cute5tupleIJNS5_1CILi128EEENS7_ILi64EEENS7_ILi96EEEEEELi96ENS_6half_tEfNS_4arch4Sm80ELb0ELb0ELb0ELb0ELb0ELb0ELb1ELb1EEENS1_21CollectiveEpilogueFwdINS6_IJS8_SA_S9_EEENS6_IJNS7_ILi1EEESI_SI_EEESC_SE_Li128ELb0ELb1ELb1ELb0EEENS1_19SingleTileSchedulerILb0ELb1ELb1ELi128EEEEEEEEEvNT_6ParamsE)
        /*00c8*/ 	.word	0x00000004


	//----- nvinfo : EIATTR_FRAME_SIZE
	.align		4
.L_44:
        /*00cc*/ 	.byte	0x04, 0x11
        /*00ce*/ 	.short	(.L_46 - .L_45)
	.align		4
.L_45:
        /*00d0*/ 	.word	index@(_ZN7cutlass13device_kernelIN5flash19enable_sm80_to_sm89INS1_16FlashAttnFwdSm80INS1_25CollectiveMainloopFwdSm80ILi4ELi1ELb0EN4cute5tupleIJNS5_1CILi128EEENS7_ILi64EEENS7_ILi96EEEEEELi96ENS_6half_tEfNS_4arch4Sm80ELb0ELb0ELb0ELb0ELb0ELb0ELb1ELb1EEENS1_21CollectiveEpilogueFwdINS6_IJS8_SA_S9_EEENS6_IJNS7_ILi1EEESI_SI_EEESC_SE_Li128ELb0ELb1ELb1ELb0EEENS1_19SingleTileSchedulerILb0ELb1ELb1ELi128EEEEEEEEEvNT_6ParamsE)
        /*00d4*/ 	.word	0x00000000


	//----- nvinfo : EIATTR_MIN_STACK_SIZE
	.align		4
.L_46:
        /*00d8*/ 	.byte	0x04, 0x12
        /*00da*/ 	.short	(.L_48 - .L_47)
	.align		4
.L_47:
        /*00dc*/ 	.word	index@(_ZN7cutlass13device_kernelIN5flash19enable_sm80_to_sm89INS1_16FlashAttnFwdSm80INS1_25CollectiveMainloopFwdSm80ILi4ELi1ELb0EN4cute5tupleIJNS5_1CILi128EEENS7_ILi64EEENS7_ILi96EEEEEELi96ENS_6half_tEfNS_4arch4Sm80ELb0ELb0ELb0ELb0ELb0ELb0ELb1ELb1EEENS1_21CollectiveEpilogueFwdINS6_IJS8_SA_S9_EEENS6_IJNS7_ILi1EEESI_SI_EEESC_SE_Li128ELb0ELb1ELb1ELb0EEENS1_19SingleTileSchedulerILb0ELb1ELb1ELi128EEEEEEEEEvNT_6ParamsE)
        /*00e0*/ 	.word	0x00000000


	//----- nvinfo : EIATTR_MIN_STACK_SIZE
	.align		4
.L_48:
        /*00e4*/ 	.byte	0x04, 0x12
        /*00e6*/ 	.short	(.L_50 - .L_49)
	.align		4
.L_49:
        /*00e8*/ 	.word	index@(_ZN7cutlass13device_kernelIN5flash19enable_sm80_to_sm89INS1_16FlashAttnFwdSm80INS1_25CollectiveMainloopFwdSm80ILi4ELi1ELb0EN4cute5tupleIJNS5_1CILi128EEENS7_ILi48EEENS7_ILi96EEEEEELi96ENS_6half_tEfNS_4arch4Sm80ELb0ELb0ELb0ELb1ELb0ELb0ELb1ELb1EEENS1_21CollectiveEpilogueFwdINS6_IJS8_SA_S9_EEENS6_IJNS7_ILi1EEESI_SI_EEESC_SE_Li128ELb1ELb1ELb1ELb0EEENS1_36VarlenDynamicPersistentTileSchedulerILi128ELi48ELi128ELi128ELb1ELb1ELb0ELb0ELb1ELb1EEEEEEEEEvNT_6ParamsE)
        /*00ec*/ 	.word	0x00000000


	//----- nvinfo : EIATTR_MIN_STACK_SIZE
	.align		4
.L_50:
        /*00f0*/ 	.byte	0x04, 0x12
        /*00f2*/ 	.short	(.L_52 - .L_51)
	.align		4
.L_51:
        /*00f4*/ 	.word	index@(_ZN7cutlass13device_kernelIN5flash19enable_sm80_to_sm89INS1_16FlashAttnFwdSm80INS1_25CollectiveMainloopFwdSm80ILi4ELi1ELb0EN4cute5tupleIJNS5_1CILi128EEENS7_ILi48EEENS7_ILi96EEEEEELi96ENS_6half_tEfNS_4arch4Sm80ELb0ELb0ELb0ELb1ELb0ELb1ELb1ELb1EEENS1_21CollectiveEpilogueFwdINS6_IJS8_SA_S9_EEENS6_IJNS7_ILi1EEESI_SI_EEESC_SE_Li128ELb1ELb1ELb1ELb0EEENS1_36VarlenDynamicPersistentTileSchedulerILi128ELi48ELi128ELi128ELb1ELb1ELb0ELb0ELb1ELb1EEEEEEEEEvNT_6ParamsE)
        /*00f8*/ 	.word	0x00000000


	//----- nvinfo : EIATTR_MIN_STACK_SIZE
	.align		4
.L_52:
        /*00fc*/ 	.byte	0x04, 0x12
        /*00fe*/ 	.short	(.L_54 - .L_53)
	.align		4
.L_53:
        /*0100*/ 	.word	index@(_ZN7cutlass13device_kernelIN5flash19enable_sm80_to_sm89INS1_16FlashAttnFwdSm80INS1_25CollectiveMainloopFwdSm80ILi4ELi1ELb0EN4cute5tupleIJNS5_1CILi128EEENS7_ILi48EEENS7_ILi96EEEEEELi96ENS_6half_tEfNS_4arch4Sm80ELb0ELb1ELb0ELb0ELb0ELb0ELb1ELb1EEENS1_21CollectiveEpilogueFwdINS6_IJS8_SA_S9_EEENS6_IJNS7_ILi1EEESI_SI_EEESC_SE_Li128ELb0ELb1ELb1ELb0EEENS1_19SingleTileSchedulerILb0ELb1ELb1ELi128EEEEEEEEEvNT_6ParamsE)
        /*0104*/ 	.word	0x00000000


	//----- nvinfo : EIATTR_MIN_STACK_SIZE
	.align		4
.L_54:
        /*0108*/ 	.byte	0x04, 0x12
        /*010a*/ 	.short	(.L_56 - .L_55)
	.align		4
.L_55:
        /*010c*/ 	.word	index@(_ZN7cutlass13device_kernelIN5flash19enable_sm80_to_sm89INS1_16FlashAttnFwdSm80INS1_25CollectiveMainloopFwdSm80ILi4ELi1ELb0EN4cute5tupleIJNS5_1CILi128EEENS7_ILi48EEENS7_ILi96EEEEEELi96ENS_6half_tEfNS_4arch4Sm80ELb0ELb1ELb0ELb1ELb0ELb0ELb1ELb1EEENS1_21CollectiveEpilogueFwdINS6_IJS8_SA_S9_EEENS6_IJNS7_ILi1EEESI_SI_EEESC_SE_Li128ELb1ELb1ELb1ELb0EEENS1_36VarlenDynamicPersistentTileSchedulerILi128ELi48ELi128ELi128ELb1ELb1ELb0ELb1ELb0ELb1EEEEEEEEEvNT_6ParamsE)
        /*0110*/ 	.word	0x00000000


	//----- nvinfo : EIATTR_MIN_STACK_SIZE
	.align		4
.L_56:
        /*0114*/ 	.byte	0x04, 0x12
        /*0116*/ 	.short	(.L_58 - .L_57)
	.align		4
.L_57:
        /*0118*/ 	.word	index@(_ZN7cutlass13device_kernelIN5flash19enable_sm80_to_sm89INS1_16FlashAttnFwdSm80INS1_25CollectiveMainloopFwdSm80ILi4ELi1ELb0EN4cute5tupleIJNS5_1CILi128EEENS7_ILi48EEENS7_ILi96EEEEEELi96ENS_6half_tEfNS_4arch4Sm80ELb0ELb1ELb0ELb1ELb0ELb1ELb1ELb1EEENS1_21CollectiveEpilogueFwdINS6_IJS8_SA_S9_EEENS6_IJNS7_ILi1EEESI_SI_EEESC_SE_Li128ELb1ELb1ELb1ELb0EEENS1_36VarlenDynamicPersistentTileSchedulerILi128ELi48ELi128ELi128ELb1ELb1ELb0ELb1ELb0ELb1EEEEEEEEEvNT_6ParamsE)
        /*011c*/ 	.word	0x00000000


	//----- nvinfo : EIATTR_MIN_STACK_SIZE
	.align		4
.L_58:
        /*0120*/ 	.byte	0x04, 0x12
        /*0122*/ 	.short	(.L_60 - .L_59)
	.align		4
.L_59:
        /*0124*/ 	.word	index@(_ZN7cutlass13device_kernelIN5flash19enable_sm80_to_sm89INS1_16FlashAttnFwdSm80INS1_25CollectiveMainloopFwdSm80ILi4ELi1ELb0EN4cute5tupleIJNS5_1CILi128EEENS7_ILi64EEENS7_ILi96EEEEEELi96ENS_6half_tEfNS_4arch4Sm80ELb1ELb0ELb0ELb0ELb0ELb0ELb1ELb1EEENS1_21CollectiveEpilogueFwdINS6_IJS8_SA_S9_EEENS6_IJNS7_ILi1EEESI_SI_EEESC_SE_Li128ELb0ELb1ELb1ELb0EEENS1_30DynamicPersistentTileSchedulerILi128ELi128ELb1ELb1ELb0EEEEEEEEEvNT_6ParamsE)
        /*0128*/ 	.word	0x00000000


	//----- nvinfo : EIATTR_MIN_STACK_SIZE
	.align		4
.L_60:
        /*012c*/ 	.byte	0x04, 0x12
        /*012e*/ 	.short	(.L_62 - .L_61)
	.align		4
.L_61:
        /*0130*/ 	.word	index@(_ZN7cutlass13device_kernelIN5flash19enable_sm80_to_sm89INS1_16FlashAttnFwdSm80INS1_25CollectiveMainloopFwdSm80ILi4ELi1ELb0EN4cute5tupleIJNS5_1CILi128EEENS7_ILi48EEENS7_ILi96EEEEEELi96ENS_6half_tEfNS_4arch4Sm80ELb1ELb0ELb0ELb1ELb0ELb0ELb1ELb1EEENS1_21CollectiveEpilogueFwdINS6_IJS8_SA_S9_EEENS6_IJNS7_ILi1EEESI_SI_EEESC_SE_Li128ELb1ELb1ELb1ELb0EEENS1_36VarlenDynamicPersistentTileSchedulerILi128ELi48ELi128ELi128ELb1ELb1ELb0ELb1ELb1ELb1EEEEEEEEEvNT_6ParamsE)
        /*0134*/ 	.word	0x00000000


	//----- nvinfo : EIATTR_MIN_STACK_SIZE
	.align		4
.L_62:
        /*0138*/ 	.byte	0x04, 0x12
        /*013a*/ 	.short	(.L_64 - .L_63)
	.align		4
.L_63:
        /*013c*/ 	.word	index@(_ZN7cutlass13device_kernelIN5flash19enable_sm80_to_sm89INS1_16FlashAttnFwdSm80INS1_25CollectiveMainloopFwdSm80ILi4ELi1ELb0EN4cute5tupleIJNS5_1CILi128EEENS7_ILi48EEENS7_ILi96EEEEEELi96ENS_6half_tEfNS_4arch4Sm80ELb1ELb0ELb0ELb1ELb0ELb1ELb1ELb1EEENS1_21CollectiveEpilogueFwdINS6_IJS8_SA_S9_EEENS6_IJNS7_ILi1EEESI_SI_EEESC_SE_Li128ELb1ELb1ELb1ELb0EEENS1_36VarlenDynamicPersistentTileSchedulerILi128ELi48ELi128ELi128ELb1ELb1ELb0ELb1ELb1ELb1EEEEEEEEEvNT_6ParamsE)
        /*0140*/ 	.word	0x00000000
.L_64:


//--------------------- .nv.compat                --------------------------
	.section	.nv.compat,"",@"SHT_CUDA_COMPAT_INFO"
	.align	4
        /*0000*/ 	.byte	0x02, 0x09, 0x01, 0x00, 0x02, 0x02, 0x01, 0x00, 0x02, 0x05, 0x05, 0x00, 0x03, 0x07, 0x01, 0x01
        /*0010*/ 	.byte	0x02, 0x03, 0x00, 0x00, 0x02, 0x06, 0x01, 0x00, 0x04, 0x0b, 0x08, 0x00, 0x00, 0x00, 0x00, 0x00
        /*0020*/ 	.byte	0x00, 0x00, 0x00, 0x00


//--------------------- .nv.info._ZN7cutlass13device_kernelIN5flash19enable_sm80_to_sm89INS1_16FlashAttnFwdSm80INS1_25CollectiveMainloopFwdSm80ILi4ELi1ELb0EN4cute5tupleIJNS5_1CILi128EEENS7_ILi64EEENS7_ILi96EEEEEELi96ENS_6half_tEfNS_4arch4Sm80ELb0ELb0ELb0ELb0ELb0ELb0ELb1ELb1EEENS1_21CollectiveEpilogueFwdINS6_IJS8_SA_S9_EEENS6_IJNS7_ILi1EEESI_SI_EEESC_SE_Li128ELb0ELb1ELb1ELb0EEENS1_19SingleTileSchedulerILb0ELb1ELb1ELi128EEEEEEEEEvNT_6ParamsE --------------------------
	.section	.nv.info._ZN7cutlass13device_kernelIN5flash19enable_sm80_to_sm89INS1_16FlashAttnFwdSm80INS1_25CollectiveMainloopFwdSm80ILi4ELi1ELb0EN4cute5tupleIJNS5_1CILi128EEENS7_ILi64EEENS7_ILi96EEEEEELi96ENS_6half_tEfNS_4arch4Sm80ELb0ELb0ELb0ELb0ELb0ELb0ELb1ELb1EEENS1_21CollectiveEpilogueFwdINS6_IJS8_SA_S9_EEENS6_IJNS7_ILi1EEESI_SI_EEESC_SE_Li128ELb0ELb1ELb1ELb0EEENS1_19SingleTileSchedulerILb0ELb1ELb1ELi128EEEEEEEEEvNT_6ParamsE,"",@"SHT_CUDA_INFO"
	.sectionflags	@""
	.align	4


	//----- nvinfo : EIATTR_CUDA_API_VERSION
	.align		4
        /*0000*/ 	.byte	0x04, 0x37
        /*0002*/ 	.short	(.L_66 - .L_65)
.L_65:
        /*0004*/ 	.word	0x00000082


	//----- nvinfo : EIATTR_KPARAM_INFO
	.align		4
.L_66:
        /*0008*/ 	.byte	0x04, 0x17
        /*000a*/ 	.short	(.L_68 - .L_67)
.L_67:
        /*000c*/ 	.word	0x00000000
        /*0010*/ 	.short	0x0000
        /*0012*/ 	.short	0x0000
        /*0014*/ 	.byte	0x00, 0xf0, 0x61, 0x10


	//----- nvinfo : EIATTR_SPARSE_MMA_MASK
	.align		4
.L_68:
        /*0018*/ 	.byte	0x03, 0x50
        /*001a*/ 	.short	0x0000


	//----- nvinfo : EIATTR_MAXREG_COUNT
	.align		4
        /*001c*/ 	.byte	0x03, 0x1b
        /*001e*/ 	.short	0x00ff


	//----- nvinfo : EIATTR_MERCURY_ISA_VERSION
	.align		4
        /*0020*/ 	.byte	0x03, 0x5f
        /*0022*/ 	.short	0x0101


	//----- nvinfo : EIATTR_EXIT_INSTR_OFFSETS
	.align		4
        /*0024*/ 	.byte	0x04, 0x1c
        /*0026*/ 	.short	(.L_70 - .L_69)


	//   ....[0]....
.L_69:
        /*0028*/ 	.word	0x00000010


	//----- nvinfo : EIATTR_MAX_THREADS
	.align		4
.L_70:
        /*002c*/ 	.byte	0x04, 0x05
        /*002e*/ 	.short	(.L_72 - .L_71)
.L_71:
        /*0030*/ 	.word	0x00000080
        /*0034*/ 	.word	0x00000001
        /*0038*/ 	.word	0x00000001


	//----- nvinfo : EIATTR_CBANK_PARAM_SIZE
	.align		4
.L_72:
        /*003c*/ 	.byte	0x03, 0x19
        /*003e*/ 	.short	0x0418


	//----- nvinfo : EIATTR_PARAM_CBANK
	.align		4
        /*0040*/ 	.byte	0x04, 0x0a
        /*0042*/ 	.short	(.L_74 - .L_73)
	.align		4
.L_73:
        /*0044*/ 	.word	index@(.nv.constant0._ZN7cutlass13device_kernelIN5flash19enable_sm80_to_sm89INS1_16FlashAttnFwdSm80INS1_25CollectiveMainloopFwdSm80ILi4ELi1ELb0EN4cute5tupleIJNS5_1CILi128EEENS7_ILi64EEENS7_ILi96EEEEEELi96ENS_6half_tEfNS_4arch4Sm80ELb0ELb0ELb0ELb0ELb0ELb0ELb1ELb1EEENS1_21CollectiveEpilogueFwdINS6_IJS8_SA_S9_EEENS6_IJNS7_ILi1EEESI_SI_EEESC_SE_Li128ELb0ELb1ELb1ELb0EEENS1_19SingleTileSchedulerILb0ELb1ELb1ELi128EEEEEEEEEvNT_6ParamsE)
        /*0048*/ 	.short	0x0210
        /*004a*/ 	.short	0x0418


	//----- nvinfo : EIATTR_SW_WAR
	.align		4
.L_74:
        /*004c*/ 	.byte	0x04, 0x36
        /*004e*/ 	.short	(.L_76 - .L_75)
.L_75:
        /*0050*/ 	.word	0x00000008
.L_76:


//--------------------- .nv.info._ZN7cutlass13device_kernelIN5flash19enable_sm80_to_sm89INS1_16FlashAttnFwdSm80INS1_25CollectiveMainloopFwdSm80ILi4ELi1ELb0EN4cute5tupleIJNS5_1CILi128EEENS7_ILi48EEENS7_ILi96EEEEEELi96ENS_6half_tEfNS_4arch4Sm80ELb0ELb0ELb0ELb1ELb0ELb0ELb1ELb1EEENS1_21CollectiveEpilogueFwdINS6_IJS8_SA_S9_EEENS6_IJNS7_ILi1EEESI_SI_EEESC_SE_Li128ELb1ELb1ELb1ELb0EEENS1_36VarlenDynamicPersistentTileSchedulerILi128ELi48ELi128ELi128ELb1ELb1ELb0ELb0ELb1ELb1EEEEEEEEEvNT_6ParamsE --------------------------
	.section	.nv.info._ZN7cutlass13device_kernelIN5flash19enable_sm80_to_sm89INS1_16FlashAttnFwdSm80INS1_25CollectiveMainloopFwdSm80ILi4ELi1ELb0EN4cute5tupleIJNS5_1CILi128EEENS7_ILi48EEENS7_ILi96EEEEEELi96ENS_6half_tEfNS_4arch4Sm80ELb0ELb0ELb0ELb1ELb0ELb0ELb1ELb1EEENS1_21CollectiveEpilogueFwdINS6_IJS8_SA_S9_EEENS6_IJNS7_ILi1EEESI_SI_EEESC_SE_Li128ELb1ELb1ELb1ELb0EEENS1_36VarlenDynamicPersistentTileSchedulerILi128ELi48ELi128ELi128ELb1ELb1ELb0ELb0ELb1ELb1EEEEEEEEEvNT_6ParamsE,"",@"SHT_CUDA_INFO"
	.sectionflags	@""
	.align	4


	//----- nvinfo : EIATTR_CUDA_API_VERSION
	.align		4
        /*0000*/ 	.byte	0x04, 0x37
        /*0002*/ 	.short	(.L_78 - .L_77)
.L_77:
        /*0004*/ 	.word	0x00000082


	//----- nvinfo : EIATTR_KPARAM_INFO
	.align		4
.L_78:
        /*0008*/ 	.byte	0x04, 0x17
        /*000a*/ 	.short	(.L_80 - .L_79)
.L_79:
        /*000c*/ 	.word	0x00000000
        /*0010*/ 	.short	0x0000
        /*0012*/ 	.short	0x0000
        /*0014*/ 	.byte	0x00, 0xf0, 0xe1, 0x10


	//----- nvinfo : EIATTR_SPARSE_MMA_MASK
	.align		4
.L_80:
        /*0018*/ 	.byte	0x03, 0x50
        /*001a*/ 	.short	0x0000


	//----- nvinfo : EIATTR_MAXREG_COUNT
	.align		4
        /*001c*/ 	.byte	0x03, 0x1b
        /*001e*/ 	.short	0x00ff


	//----- nvinfo : EIATTR_MERCURY_ISA_VERSION
	.align		4
        /*0020*/ 	.byte	0x03, 0x5f
        /*0022*/ 	.short	0x0101


	//----- nvinfo : EIATTR_EXIT_INSTR_OFFSETS
	.align		4
        /*0024*/ 	.byte	0x04, 0x1c
        /*0026*/ 	.short	(.L_82 - .L_81)


	//   ....[0]....
.L_81:
        /*0028*/ 	.word	0x00000010


	//----- nvinfo : EIATTR_MAX_THREADS
	.align		4
.L_82:
        /*002c*/ 	.byte	0x04, 0x05
        /*002e*/ 	.short	(.L_84 - .L_83)
.L_83:
        /*0030*/ 	.word	0x00000080
        /*0034*/ 	.word	0x00000001
        /*0038*/ 	.word	0x00000001


	//----- nvinfo : EIATTR_CBANK_PARAM_SIZE
	.align		4
.L_84:
        /*003c*/ 	.byte	0x03, 0x19
        /*003e*/ 	.short	0x0438


	//----- nvinfo : EIATTR_PARAM_CBANK
	.align		4
        /*0040*/ 	.byte	0x04, 0x0a
        /*0042*/ 	.short	(.L_86 - .L_85)
	.align		4
.L_85:
        /*0044*/ 	.word	index@(.nv.constant0._ZN7cutlass13device_kernelIN5flash19enable_sm80_to_sm89INS1_16FlashAttnFwdSm80INS1_25CollectiveMainloopFwdSm80ILi4ELi1ELb0EN4cute5tupleIJNS5_1CILi128EEENS7_ILi48EEENS7_ILi96EEEEEELi96ENS_6half_tEfNS_4arch4Sm80ELb0ELb0ELb0ELb1ELb0ELb0ELb1ELb1EEENS1_21CollectiveEpilogueFwdINS6_IJS8_SA_S9_EEENS6_IJNS7_ILi1EEESI_SI_EEESC_SE_Li128ELb1ELb1ELb1ELb0EEENS1_36VarlenDynamicPersistentTileSchedulerILi128ELi48ELi128ELi128ELb1ELb1ELb0ELb0ELb1ELb1EEEEEEEEEvNT_6ParamsE)
        /*0048*/ 	.short	0x0210
        /*004a*/ 	.short	0x0438


	//----- nvinfo : EIATTR_SW_WAR
	.align		4
.L_86:
        /*004c*/ 	.byte	0x04, 0x36
        /*004e*/ 	.short	(.L_88 - .L_87)
.L_87:
        /*0050*/ 	.word	0x00000008
.L_88:


//--------------------- .nv.info._ZN7cutlass13device_kernelIN5flash19enable_sm80_to_sm89INS1_16FlashAttnFwdSm80INS1_25CollectiveMainloopFwdSm80ILi4ELi1ELb0EN4cute5tupleIJNS5_1CILi128EEENS7_ILi48EEENS7_ILi96EEEEEELi96ENS_6half_tEfNS_4arch4Sm80ELb0ELb0ELb0ELb1ELb0ELb1ELb1ELb1EEENS1_21CollectiveEpilogueFwdINS6_IJS8_SA_S9_EEENS6_IJNS7_ILi1EEESI_SI_EEESC_SE_Li128ELb1ELb1ELb1ELb0EEENS1_36VarlenDynamicPersistentTileSchedulerILi128ELi48ELi128ELi128ELb1ELb1ELb0ELb0ELb1ELb1EEEEEEEEEvNT_6ParamsE --------------------------
	.section	.nv.info._ZN7cutlass13device_kernelIN5flash19enable_sm80_to_sm89INS1_16FlashAttnFwdSm80INS1_25CollectiveMainloopFwdSm80ILi4ELi1ELb0EN4cute5tupleIJNS5_1CILi128EEENS7_ILi48EEENS7_ILi96EEEEEELi96ENS_6half_tEfNS_4arch4Sm80ELb0ELb0ELb0ELb1ELb0ELb1ELb1ELb1EEENS1_21CollectiveEpilogueFwdINS6_IJS8_SA_S9_EEENS6_IJNS7_ILi1EEESI_SI_EEESC_SE_Li128ELb1ELb1ELb1ELb0EEENS1_36VarlenDynamicPersistentTileSchedulerILi128ELi48ELi128ELi128ELb1ELb1ELb0ELb0ELb1ELb1EEEEEEEEEvNT_6ParamsE,"",@"SHT_CUDA_INFO"
	.sectionflags	@""
	.align	4


	//----- nvinfo : EIATTR_CUDA_API_VERSION
	.align		4
        /*0000*/ 	.byte	0x04, 0x37
        /*0002*/ 	.short	(.L_90 - .L_89)
.L_89:
        /*0004*/ 	.word	0x00000082


	//----- nvinfo : EIATTR_KPARAM_INFO
	.align		4
.L_90:
        /*0008*/ 	.byte	0x04, 0x17
        /*000a*/ 	.short	(.L_92 - .L_91)
.L_91:
        /*000c*/ 	.word	0x00000000
        /*0010*/ 	.short	0x0000
        /*0012*/ 	.short	0x0000
        /*0014*/ 	.byte	0x00, 0xf0, 0xe1, 0x10


	//----- nvinfo : EIATTR_SPARSE_MMA_MASK
	.align		4
.L_92:
        /*0018*/ 	.byte	0x03, 0x50
        /*001a*/ 	.short	0x0000


	//----- nvinfo : EIATTR_MAXREG_COUNT
	.align		4
        /*001c*/ 	.byte	0x03, 0x1b
        /*001e*/ 	.short	0x00ff


	//----- nvinfo : EIATTR_MERCURY_ISA_VERSION
	.align		4
        /*0020*/ 	.byte	0x03, 0x5f
        /*0022*/ 	.short	0x0101


	//----- nvinfo : EIATTR_EXIT_INSTR_OFFSETS
	.align		4
        /*0024*/ 	.byte	0x04, 0x1c
        /*0026*/ 	.short	(.L_94 - .L_93)


	//   ....[0]....
.L_93:
        /*0028*/ 	.word	0x00000010


	//----- nvinfo : EIATTR_MAX_THREADS
	.align		4
.L_94:
        /*002c*/ 	.byte	0x04, 0x05
        /*002e*/ 	.short	(.L_96 - .L_95)
.L_95:
        /*0030*/ 	.word	0x00000080
        /*0034*/ 	.word	0x00000001
        /*0038*/ 	.word	0x00000001


	//----- nvinfo : EIATTR_CBANK_PARAM_SIZE
	.align		4
.L_96:
        /*003c*/ 	.byte	0x03, 0x19
        /*003e*/ 	.short	0x0438


	//----- nvinfo : EIATTR_PARAM_CBANK
	.align		4
        /*0040*/ 	.byte	0x04, 0x0a
        /*0042*/ 	.short	(.L_98 - .L_97)
	.align		4
.L_97:
        /*0044*/ 	.word	index@(.nv.constant0._ZN7cutlass13device_kernelIN5flash19enable_sm80_to_sm89INS1_16FlashAttnFwdSm80INS1_25CollectiveMainloopFwdSm80ILi4ELi1ELb0EN4cute5tupleIJNS5_1CILi128EEENS7_ILi48EEENS7_ILi96EEEEEELi96ENS_6half_tEfNS_4arch4Sm80ELb0ELb0ELb0ELb1ELb0ELb1ELb1ELb1EEENS1_21CollectiveEpilogueFwdINS6_IJS8_SA_S9_EEENS6_IJNS7_ILi1EEESI_SI_EEESC_SE_Li128ELb1ELb1ELb1ELb0EEENS1_36VarlenDynamicPersistentTileSchedulerILi128ELi48ELi128ELi128ELb1ELb1ELb0ELb0ELb1ELb1EEEEEEEEEvNT_6ParamsE)
        /*0048*/ 	.short	0x0210
        /*004a*/ 	.short	0x0438


	//----- nvinfo : EIATTR_SW_WAR
	.align		4
.L_98:
        /*004c*/ 	.byte	0x04, 0x36
        /*004e*/ 	.short	(.L_100 - .L_99)
.L_99:
        /*0050*/ 	.word	0x00000008
.L_100:


//--------------------- .nv.info._ZN7cutlass13device_kernelIN5flash19enable_sm80_to_sm89INS1_16FlashAttnFwdSm80INS1_25CollectiveMainloopFwdSm80ILi4ELi1ELb0EN4cute5tupleIJNS5_1CILi128EEENS7_ILi48EEENS7_ILi96EEEEEELi96ENS_6half_tEfNS_4arch4Sm80ELb0ELb1ELb0ELb0ELb0ELb0ELb1ELb1EEENS1_21CollectiveEpilogueFwdINS6_IJS8_SA_S9_EEENS6_IJNS7_ILi1EEESI_SI_EEESC_SE_Li128ELb0ELb1ELb1ELb0EEENS1_19SingleTileSchedulerILb0ELb1ELb1ELi128EEEEEEEEEvNT_6ParamsE --------------------------
	.section	.nv.info._ZN7cutlass13device_kernelIN5flash19enable_sm80_to_sm89INS1_16FlashAttnFwdSm80INS1_25CollectiveMainloopFwdSm80ILi4ELi1ELb0EN4cute5tupleIJNS5_1CILi128EEENS7_ILi48EEENS7_ILi96EEEEEELi96ENS_6half_tEfNS_4arch4Sm80ELb0ELb1ELb0ELb0ELb0ELb0ELb1ELb1EEENS1_21CollectiveEpilogueFwdINS6_IJS8_SA_S9_EEENS6_IJNS7_ILi1EEESI_SI_EEESC_SE_Li128ELb0ELb1ELb1ELb0EEENS1_19SingleTileSchedulerILb0ELb1ELb1ELi128EEEEEEEEEvNT_6ParamsE,"",@"SHT_CUDA_INFO"
	.sectionflags	@""
	.align	4


	//----- nvinfo : EIATTR_CUDA_API_VERSION
	.align		4
        /*0000*/ 	.byte	0x04, 0x37
        /*0002*/ 	.short	(.L_102 - .L_101)
.L_101:
        /*0004*/ 	.word	0x00000082


	//----- nvinfo : EIATTR_KPARAM_INFO
	.align		4
.L_102:
        /*0008*/ 	.byte	0x04, 0x17
        /*000a*/ 	.short	(.L_104 - .L_103)
.L_103:
        /*000c*/ 	.word	0x00000000
        /*0010*/ 	.short	0x0000
        /*0012*/ 	.short	0x0000
        /*0014*/ 	.byte	0x00, 0xf0, 0x61, 0x10


	//----- nvinfo : EIATTR_SPARSE_MMA_MASK
	.align		4
.L_104:
        /*0018*/ 	.byte	0x03, 0x50
        /*001a*/ 	.short	0x0000


	//----- nvinfo : EIATTR_MAXREG_COUNT
	.align		4
        /*001c*/ 	.byte	0x03, 0x1b
        /*001e*/ 	.short	0x00ff


	//----- nvinfo : EIATTR_MERCURY_ISA_VERSION
	.align		4
        /*0020*/ 	.byte	0x03, 0x5f
        /*0022*/ 	.short	0x0101


	//----- nvinfo : EIATTR_EXIT_INSTR_OFFSETS
	.align		4
        /*0024*/ 	.byte	0x04, 0x1c
        /*0026*/ 	.short	(.L_106 - .L_105)


	//   ....[0]....
.L_105:
        /*0028*/ 	.word	0x00000010


	//----- nvinfo : EIATTR_MAX_THREADS
	.align		4
.L_106:
        /*002c*/ 	.byte	0x04, 0x05
        /*002e*/ 	.short	(.L_108 - .L_107)
.L_107:
        /*0030*/ 	.word	0x00000080
        /*0034*/ 	.word	0x00000001
        /*0038*/ 	.word	0x00000001


	//----- nvinfo : EIATTR_CBANK_PARAM_SIZE
	.align		4
.L_108:
        /*003c*/ 	.byte	0x03, 0x19
        /*003e*/ 	.short	0x0418


	//----- nvinfo : EIATTR_PARAM_CBANK
	.align		4
        /*0040*/ 	.byte	0x04, 0x0a
        /*0042*/ 	.short	(.L_110 - .L_109)
	.align		4
.L_109:
        /*0044*/ 	.word	index@(.nv.constant0._ZN7cutlass13device_kernelIN5flash19enable_sm80_to_sm89INS1_16FlashAttnFwdSm80INS1_25CollectiveMainloopFwdSm80ILi4ELi1ELb0EN4cute5tupleIJNS5_1CILi128EEENS7_ILi48EEENS7_ILi96EEEEEELi96ENS_6half_tEfNS_4arch4Sm80ELb0ELb1ELb0ELb0ELb0ELb0ELb1ELb1EEENS1_21CollectiveEpilogueFwdINS6_IJS8_SA_S9_EEENS6_IJNS7_ILi1EEESI_SI_EEESC_SE_Li128ELb0ELb1ELb1ELb0EEENS1_19SingleTileSchedulerILb0ELb1ELb1ELi128EEEEEEEEEvNT_6ParamsE)
        /*0048*/ 	.short	0x0210
        /*004a*/ 	.short	0x0418


	//----- nvinfo : EIATTR_SW_WAR
	.align		4
.L_110:
        /*004c*/ 	.byte	0x04, 0x36
        /*004e*/ 	.short	(.L_112 - .L_111)
.L_111:
        /*0050*/ 	.word	0x00000008
.L_112:


//--------------------- .nv.info._ZN7cutlass13device_kernelIN5flash19enable_sm80_to_sm89INS1_16FlashAttnFwdSm80INS1_25CollectiveMainloopFwdSm80ILi4ELi1ELb0EN4cute5tupleIJNS5_1CILi128EEENS7_ILi48EEENS7_ILi96EEEEEELi96ENS_6half_tEfNS_4arch4Sm80ELb0ELb1ELb0ELb1ELb0ELb0ELb1ELb1EEENS1_21CollectiveEpilogueFwdINS6_IJS8_SA_S9_EEENS6_IJNS7_ILi1EEESI_SI_EEESC_SE_Li128ELb1ELb1ELb1ELb0EEENS1_36VarlenDynamicPersistentTileSchedulerILi128ELi48ELi128ELi128ELb1ELb1ELb0ELb1ELb0ELb1EEEEEEEEEvNT_6ParamsE --------------------------
	.section	.nv.info._ZN7cutlass13device_kernelIN5flash19enable_sm80_to_sm89INS1_16FlashAttnFwdSm80INS1_25CollectiveMainloopFwdSm80ILi4ELi1ELb0EN4cute5tupleIJNS5_1CILi128EEENS7_ILi48EEENS7_ILi96EEEEEELi96ENS_6half_tEfNS_4arch4Sm80ELb0ELb1ELb0ELb1ELb0ELb0ELb1ELb1EEENS1_21CollectiveEpilogueFwdINS6_IJS8_SA_S9_EEENS6_IJNS7_ILi1EEESI_SI_EEESC_SE_Li128ELb1ELb1ELb1ELb0EEENS1_36VarlenDynamicPersistentTileSchedulerILi128ELi48ELi128ELi128ELb1ELb1ELb0ELb1ELb0ELb1EEEEEEEEEvNT_6ParamsE,"",@"SHT_CUDA_INFO"
	.sectionflags	@""
	.align	4


	//----- nvinfo : EIATTR_CUDA_API_VERSION
	.align		4
        /*0000*/ 	.byte	0x04, 0x37
        /*0002*/ 	.short	(.L_114 - .L_113)
.L_113:
        /*0004*/ 	.word	0x00000082


	//----- nvinfo : EIATTR_KPARAM_INFO
	.align		4
.L_114:
        /*0008*/ 	.byte	0x04, 0x17
        /*000a*/ 	.short	(.L_116 - .L_115)
.L_115:
        /*000c*/ 	.word	0x00000000
        /*0010*/ 	.short	0x0000
        /*0012*/ 	.short	0x0000
        /*0014*/ 	.byte	0x00, 0xf0, 0xe1, 0x10


	//----- nvinfo : EIATTR_SPARSE_MMA_MASK
	.align		4
.L_116:
        /*0018*/ 	.byte	0x03, 0x50
        /*001a*/ 	.short	0x0000


	//----- nvinfo : EIATTR_MAXREG_COUNT
	.align		4
        /*001c*/ 	.byte	0x03, 0x1b
        /*001e*/ 	.short	0x00ff


	//----- nvinfo : EIATTR_MERCURY_ISA_VERSION
	.align		4
        /*0020*/ 	.byte	0x03, 0x5f
        /*0022*/ 	.short	0x0101


	//----- nvinfo : EIATTR_EXIT_INSTR_OFFSETS
	.align		4
        /*0024*/ 	.byte	0x04, 0x1c
        /*0026*/ 	.short	(.L_118 - .L_117)


	//   ....[0]....
.L_117:
        /*0028*/ 	.word	0x00000010


	//----- nvinfo : EIATTR_MAX_THREADS
	.align		4
.L_118:
        /*002c*/ 	.byte	0x04, 0x05
        /*002e*/ 	.short	(.L_120 - .L_119)
.L_119:
        /*0030*/ 	.word	0x00000080
        /*0034*/ 	.word	0x00000001
        /*0038*/ 	.word	0x00000001


	//----- nvinfo : EIATTR_CBANK_PARAM_SIZE
	.align		4
.L_120:
        /*003c*/ 	.byte	0x03, 0x19
        /*003e*/ 	.short	0x0438


	//----- nvinfo : EIATTR_PARAM_CBANK
	.align		4
        /*0040*/ 	.byte	0x04, 0x0a
        /*0042*/ 	.short	(.L_122 - .L_121)
	.align		4
.L_121:
        /*0044*/ 	.word	index@(.nv.constant0._ZN7cutlass13device_kernelIN5flash19enable_sm80_to_sm89INS1_16FlashAttnFwdSm80INS1_25CollectiveMainloopFwdSm80ILi4ELi1ELb0EN4cute5tupleIJNS5_1CILi128EEENS7_ILi48EEENS7_ILi96EEEEEELi96ENS_6half_tEfNS_4arch4Sm80ELb0ELb1ELb0ELb1ELb0ELb0ELb1ELb1EEENS1_21CollectiveEpilogueFwdINS6_IJS8_SA_S9_EEENS6_IJNS7_ILi1EEESI_SI_EEESC_SE_Li128ELb1ELb1ELb1ELb0EEENS1_36VarlenDynamicPersistentTileSchedulerILi128ELi48ELi128ELi128ELb1ELb1ELb0ELb1ELb0ELb1EEEEEEEEEvNT_6ParamsE)
        /*0048*/ 	.short	0x0210
        /*004a*/ 	.short	0x0438


	//----- nvinfo : EIATTR_SW_WAR
	.align		4
.L_122:
        /*004c*/ 	.byte	0x04, 0x36
        /*004e*/ 	.short	(.L_124 - .L_123)
.L_123:
        /*0050*/ 	.word	0x00000008
.L_124:


//--------------------- .nv.info._ZN7cutlass13device_kernelIN5flash19enable_sm80_to_sm89INS1_16FlashAttnFwdSm80INS1_25CollectiveMainloopFwdSm80ILi4ELi1ELb0EN4cute5tupleIJNS5_1CILi128EEENS7_ILi48EEENS7_ILi96EEEEEELi96ENS_6half_tEfNS_4arch4Sm80ELb0ELb1ELb0ELb1ELb0ELb1ELb1ELb1EEENS1_21CollectiveEpilogueFwdINS6_IJS8_SA_S9_EEENS6_IJNS7_ILi1EEESI_SI_EEESC_SE_Li128ELb1ELb1ELb1ELb0EEENS1_36VarlenDynamicPersistentTileSchedulerILi128ELi48ELi128ELi128ELb1ELb1ELb0ELb1ELb0ELb1EEEEEEEEEvNT_6ParamsE --------------------------
	.section	.nv.info._ZN7cutlass13device_kernelIN5flash19enable_sm80_to_sm89INS1_16FlashAttnFwdSm80INS1_25CollectiveMainloopFwdSm80ILi4ELi1ELb0EN4cute5tupleIJNS5_1CILi128EEENS7_ILi48EEENS7_ILi96EEEEEELi96ENS_6half_tEfNS_4arch4Sm80ELb0ELb1ELb0ELb1ELb0ELb1ELb1ELb1EEENS1_21CollectiveEpilogueFwdINS6_IJS8_SA_S9_EEENS6_IJNS7_ILi1EEESI_SI_EEESC_SE_Li128ELb1ELb1ELb1ELb0EEENS1_36VarlenDynamicPersistentTileSchedulerILi128ELi48ELi128ELi128ELb1ELb1ELb0ELb1ELb0ELb1EEEEEEEEEvNT_6ParamsE,"",@"SHT_CUDA_INFO"
	.sectionflags	@""
	.align	4


	//----- nvinfo : EIATTR_CUDA_API_VERSION
	.align		4
        /*0000*/ 	.byte	0x04, 0x37
        /*0002*/ 	.short	(.L_126 - .L_125)
.L_125:
        /*0004*/ 	.word	0x00000082


	//----- nvinfo : EIATTR_KPARAM_INFO
	.align		4
.L_126:
        /*0008*/ 	.byte	0x04, 0x17
        /*000a*/ 	.short	(.L_128 - .L_127)
.L_127:
        /*000c*/ 	.word	0x00000000
        /*0010*/ 	.short	0x0000
        /*0012*/ 	.short	0x0000
        /*0014*/ 	.byte	0x00, 0xf0, 0xe1, 0x10


	//----- nvinfo : EIATTR_SPARSE_MMA_MASK
	.align		4
.L_128:
        /*0018*/ 	.byte	0x03, 0x50
        /*001a*/ 	.short	0x0000


	//----- nvinfo : EIATTR_MAXREG_COUNT
	.align		4
        /*001c*/ 	.byte	0x03, 0x1b
        /*001e*/ 	.short	0x00ff


	//----- nvinfo : EIATTR_MERCURY_ISA_VERSION
	.align		4
        /*0020*/ 	.byte	0x03, 0x5f
        /*0022*/ 	.short	0x0101


	//----- nvinfo : EIATTR_EXIT_INSTR_OFFSETS
	.align		4
        /*0024*/ 	.byte	0x04, 0x1c
        /*0026*/ 	.short	(.L_130 - .L_129)


	//   ....[0]....
.L_129:
        /*0028*/ 	.word	0x00000010


	//----- nvinfo : EIATTR_MAX_THREADS
	.align		4
.L_130:
        /*002c*/ 	.byte	0x04, 0x05
        /*002e*/ 	.short	(.L_132 - .L_131)
.L_131:
        /*0030*/ 	.word	0x00000080
        /*0034*/ 	.word	0x00000001
        /*0038*/ 	.word	0x00000001


	//----- nvinfo : EIATTR_CBANK_PARAM_SIZE
	.align		4
.L_132:
        /*003c*/ 	.byte	0x03, 0x19
        /*003e*/ 	.short	0x0438


	//----- nvinfo : EIATTR_PARAM_CBANK
	.align		4
        /*0040*/ 	.byte	0x04, 0x0a
        /*0042*/ 	.short	(.L_134 - .L_133)
	.align		4
.L_133:
        /*0044*/ 	.word	index@(.nv.constant0._ZN7cutlass13device_kernelIN5flash19enable_sm80_to_sm89INS1_16FlashAttnFwdSm80INS1_25CollectiveMainloopFwdSm80ILi4ELi1ELb0EN4cute5tupleIJNS5_1CILi128EEENS7_ILi48EEENS7_ILi96EEEEEELi96ENS_6half_tEfNS_4arch4Sm80ELb0ELb1ELb0ELb1ELb0ELb1ELb1ELb1EEENS1_21CollectiveEpilogueFwdINS6_IJS8_SA_S9_EEENS6_IJNS7_ILi1EEESI_SI_EEESC_SE_Li128ELb1ELb1ELb1ELb0EEENS1_36VarlenDynamicPersistentTileSchedulerILi128ELi48ELi128ELi128ELb1ELb1ELb0ELb1ELb0ELb1EEEEEEEEEvNT_6ParamsE)
        /*0048*/ 	.short	0x0210
        /*004a*/ 	.short	0x0438


	//----- nvinfo : EIATTR_SW_WAR
	.align		4
.L_134:
        /*004c*/ 	.byte	0x04, 0x36
        /*004e*/ 	.short	(.L_136 - .L_135)
.L_135:
        /*0050*/ 	.word	0x00000008
.L_136:


//--------------------- .nv.info._ZN7cutlass13device_kernelIN5flash19enable_sm80_to_sm89INS1_16FlashAttnFwdSm80INS1_25CollectiveMainloopFwdSm80ILi4ELi1ELb0EN4cute5tupleIJNS5_1CILi128EEENS7_ILi64EEENS7_ILi96EEEEEELi96ENS_6half_tEfNS_4arch4Sm80ELb1ELb0ELb0ELb0ELb0ELb0ELb1ELb1EEENS1_21CollectiveEpilogueFwdINS6_IJS8_SA_S9_EEENS6_IJNS7_ILi1EEESI_SI_EEESC_SE_Li128ELb0ELb1ELb1ELb0EEENS1_30DynamicPersistentTileSchedulerILi128ELi128ELb1ELb1ELb0EEEEEEEEEvNT_6ParamsE --------------------------
	.section	.nv.info._ZN7cutlass13device_kernelIN5flash19enable_sm80_to_sm89INS1_16FlashAttnFwdSm80INS1_25CollectiveMainloopFwdSm80ILi4ELi1ELb0EN4cute5tupleIJNS5_1CILi128EEENS7_ILi64EEENS7_ILi96EEEEEELi96ENS_6half_tEfNS_4arch4Sm80ELb1ELb0ELb0ELb0ELb0ELb0ELb1ELb1EEENS1_21CollectiveEpilogueFwdINS6_IJS8_SA_S9_EEENS6_IJNS7_ILi1EEESI_SI_EEESC_SE_Li128ELb0ELb1ELb1ELb0EEENS1_30DynamicPersistentTileSchedulerILi128ELi128ELb1ELb1ELb0EEEEEEEEEvNT_6ParamsE,"",@"SHT_CUDA_INFO"
	.sectionflags	@""
	.align	4


	//----- nvinfo : EIATTR_CUDA_API_VERSION
	.align		4
        /*0000*/ 	.byte	0x04, 0x37
        /*0002*/ 	.short	(.L_138 - .L_137)
.L_137:
        /*0004*/ 	.word	0x00000082


	//----- nvinfo : EIATTR_KPARAM_INFO
	.align		4
.L_138:
        /*0008*/ 	.byte	0x04, 0x17
        /*000a*/ 	.short	(.L_140 - .L_139)
.L_139:
        /*000c*/ 	.word	0x00000000
        /*0010*/ 	.short	0x0000
        /*0012*/ 	.short	0x0000
        /*0014*/ 	.byte	0x00, 0xf0, 0xa1, 0x10


	//----- nvinfo : EIATTR_SPARSE_MMA_MASK
	.align		4
.L_140:
        /*0018*/ 	.byte	0x03, 0x50
        /*001a*/ 	.short	0x0000


	//----- nvinfo : EIATTR_MAXREG_COUNT
	.align		4
        /*001c*/ 	.byte	0x03, 0x1b
        /*001e*/ 	.short	0x00ff


	//----- nvinfo : EIATTR_MERCURY_ISA_VERSION
	.align		4
        /*0020*/ 	.byte	0x03, 0x5f
        /*0022*/ 	.short	0x0101


	//----- nvinfo : EIATTR_EXIT_INSTR_OFFSETS
	.align		4
        /*0024*/ 	.byte	0x04, 0x1c
        /*0026*/ 	.short	(.L_142 - .L_141)


	//   ....[0]....
.L_141:
        /*0028*/ 	.word	0x00000010


	//----- nvinfo : EIATTR_MAX_THREADS
	.align		4
.L_142:
        /*002c*/ 	.byte	0x04, 0x05
        /*002e*/ 	.short	(.L_144 - .L_143)
.L_143:
        /*0030*/ 	.word	0x00000080
        /*0034*/ 	.word	0x00000001
        /*0038*/ 	.word	0x00000001


	//----- nvinfo : EIATTR_CBANK_PARAM_SIZE
	.align		4
.L_144:
        /*003c*/ 	.byte	0x03, 0x19
        /*003e*/ 	.short	0x0428


	//----- nvinfo : EIATTR_PARAM_CBANK
	.align		4
        /*0040*/ 	.byte	0x04, 0x0a
        /*0042*/ 	.short	(.L_146 - .L_145)
	.align		4
.L_145:
        /*0044*/ 	.word	index@(.nv.constant0._ZN7cutlass13device_kernelIN5flash19enable_sm80_to_sm89INS1_16FlashAttnFwdSm80INS1_25CollectiveMainloopFwdSm80ILi4ELi1ELb0EN4cute5tupleIJNS5_1CILi128EEENS7_ILi64EEENS7_ILi96EEEEEELi96ENS_6half_tEfNS_4arch4Sm80ELb1ELb0ELb0ELb0ELb0ELb0ELb1ELb1EEENS1_21CollectiveEpilogueFwdINS6_IJS8_SA_S9_EEENS6_IJNS7_ILi1EEESI_SI_EEESC_SE_Li128ELb0ELb1ELb1ELb0EEENS1_30DynamicPersistentTileSchedulerILi128ELi128ELb1ELb1ELb0EEEEEEEEEvNT_6ParamsE)
        /*0048*/ 	.short	0x0210
        /*004a*/ 	.short	0x0428


	//----- nvinfo : EIATTR_SW_WAR
	.align		4
.L_146:
        /*004c*/ 	.byte	0x04, 0x36
        /*004e*/ 	.short	(.L_148 - .L_147)
.L_147:
        /*0050*/ 	.word	0x00000008
.L_148:


//--------------------- .nv.info._ZN7cutlass13device_kernelIN5flash19enable_sm80_to_sm89INS1_16FlashAttnFwdSm80INS1_25CollectiveMainloopFwdSm80ILi4ELi1ELb0EN4cute5tupleIJNS5_1CILi128EEENS7_ILi48EEENS7_ILi96EEEEEELi96ENS_6half_tEfNS_4arch4Sm80ELb1ELb0ELb0ELb1ELb0ELb0ELb1ELb1EEENS1_21CollectiveEpilogueFwdINS6_IJS8_SA_S9_EEENS6_IJNS7_ILi1EEESI_SI_EEESC_SE_Li128ELb1ELb1ELb1ELb0EEENS1_36VarlenDynamicPersistentTileSchedulerILi128ELi48ELi128ELi128ELb1ELb1ELb0ELb1ELb1ELb1EEEEEEEEEvNT_6ParamsE --------------------------
	.section	.nv.info._ZN7cutlass13device_kernelIN5flash19enable_sm80_to_sm89INS1_16FlashAttnFwdSm80INS1_25CollectiveMainloopFwdSm80ILi4ELi1ELb0EN4cute5tupleIJNS5_1CILi128EEENS7_ILi48EEENS7_ILi96EEEEEELi96ENS_6half_tEfNS_4arch4Sm80ELb1ELb0ELb0ELb1ELb0ELb0ELb1ELb1EEENS1_21CollectiveEpilogueFwdINS6_IJS8_SA_S9_EEENS6_IJNS7_ILi1EEESI_SI_EEESC_SE_Li128ELb1ELb1ELb1ELb0EEENS1_36VarlenDynamicPersistentTileSchedulerILi128ELi48ELi128ELi128ELb1ELb1ELb0ELb1ELb1ELb1EEEEEEEEEvNT_6ParamsE,"",@"SHT_CUDA_INFO"
	.sectionflags	@""
	.align	4


	//----- nvinfo : EIATTR_CUDA_API_VERSION
	.align		4
        /*0000*/ 	.byte	0x04, 0x37
        /*0002*/ 	.short	(.L_150 - .L_149)
.L_149:
        /*0004*/ 	.word	0x00000082


	//----- nvinfo : EIATTR_KPARAM_INFO
	.align		4
.L_150:
        /*0008*/ 	.byte	0x04, 0x17
        /*000a*/ 	.short	(.L_152 - .L_151)
.L_151:
        /*000c*/ 	.word	0x00000000
        /*0010*/ 	.short	0x0000
        /*0012*/ 	.short	0x0000
        /*0014*/ 	.byte	0x00, 0xf0, 0xe1, 0x10


	//----- nvinfo : EIATTR_SPARSE_MMA_MASK
	.align		4
.L_152:
        /*0018*/ 	.byte	0x03, 0x50
        /*001a*/ 	.short	0x0000


	//----- nvinfo : EIATTR_MAXREG_COUNT
	.align		4
        /*001c*/ 	.byte	0x03, 0x1b
        /*001e*/ 	.short	0x00ff


	//----- nvinfo : EIATTR_MERCURY_ISA_VERSION
	.align		4
        /*0020*/ 	.byte	0x03, 0x5f
        /*0022*/ 	.short	0x0101


	//----- nvinfo : EIATTR_EXIT_INSTR_OFFSETS
	.align		4
        /*0024*/ 	.byte	0x04, 0x1c
        /*0026*/ 	.short	(.L_154 - .L_153)


	//   ....[0]....
.L_153:
        /*0028*/ 	.word	0x00000010


	//----- nvinfo : EIATTR_MAX_THREADS
	.align		4
.L_154:
        /*002c*/ 	.byte	0x04, 0x05
        /*002e*/ 	.short	(.L_156 - .L_155)
.L_155:
        /*0030*/ 	.word	0x00000080
        /*0034*/ 	.word	0x00000001
        /*0038*/ 	.word	0x00000001


	//----- nvinfo : EIATTR_CBANK_PARAM_SIZE
	.align		4
.L_156:
        /*003c*/ 	.byte	0x03, 0x19
        /*003e*/ 	.short	0x0438


	//----- nvinfo : EIATTR_PARAM_CBANK
	.align		4
        /*0040*/ 	.byte	0x04, 0x0a
        /*0042*/ 	.short	(.L_158 - .L_157)
	.align		4
.L_157:
        /*0044*/ 	.word	index@(.nv.constant0._ZN7cutlass13device_kernelIN5flash19enable_sm80_to_sm89INS1_16FlashAttnFwdSm80INS1_25CollectiveMainloopFwdSm80ILi4ELi1ELb0EN4cute5tupleIJNS5_1CILi128EEENS7_ILi48EEENS7_ILi96EEEEEELi96ENS_6half_tEfNS_4arch4Sm80ELb1ELb0ELb0ELb1ELb0ELb0ELb1ELb1EEENS1_21CollectiveEpilogueFwdINS6_IJS8_SA_S9_EEENS6_IJNS7_ILi1EEESI_SI_EEESC_SE_Li128ELb1ELb1ELb1ELb0EEENS1_36VarlenDynamicPersistentTileSchedulerILi128ELi48ELi128ELi128ELb1ELb1ELb0ELb1ELb1ELb1EEEEEEEEEvNT_6ParamsE)
        /*0048*/ 	.short	0x0210
        /*004a*/ 	.short	0x0438


	//----- nvinfo : EIATTR_SW_WAR
	.align		4
.L_158:
        /*004c*/ 	.byte	0x04, 0x36
        /*004e*/ 	.short	(.L_160 - .L_159)
.L_159:
        /*0050*/ 	.word	0x00000008
.L_160:


//--------------------- .nv.info._ZN7cutlass13device_kernelIN5flash19enable_sm80_to_sm89INS1_16FlashAttnFwdSm80INS1_25CollectiveMainloopFwdSm80ILi4ELi1ELb0EN4cute5tupleIJNS5_1CILi128EEENS7_ILi48EEENS7_ILi96EEEEEELi96ENS_6half_tEfNS_4arch4Sm80ELb1ELb0ELb0ELb1ELb0ELb1ELb1ELb1EEENS1_21CollectiveEpilogueFwdINS6_IJS8_SA_S9_EEENS6_IJNS7_ILi1EEESI_SI_EEESC_SE_Li128ELb1ELb1ELb1ELb0EEENS1_36VarlenDynamicPersistentTileSchedulerILi128ELi48ELi128ELi128ELb1ELb1ELb0ELb1ELb1ELb1EEEEEEEEEvNT_6ParamsE --------------------------
	.section	.nv.info._ZN7cutlass13device_kernelIN5flash19enable_sm80_to_sm89INS1_16FlashAttnFwdSm80INS1_25CollectiveMainloopFwdSm80ILi4ELi1ELb0EN4cute5tupleIJNS5_1CILi128EEENS7_ILi48EEENS7_ILi96EEEEEELi96ENS_6half_tEfNS_4arch4Sm80ELb1ELb0ELb0ELb1ELb0ELb1ELb1ELb1EEENS1_21CollectiveEpilogueFwdINS6_IJS8_SA_S9_EEENS6_IJNS7_ILi1EEESI_SI_EEESC_SE_Li128ELb1ELb1ELb1ELb0EEENS1_36VarlenDynamicPersistentTileSchedulerILi128ELi48ELi128ELi128ELb1ELb1ELb0ELb1ELb1ELb1EEEEEEEEEvNT_6ParamsE,"",@"SHT_CUDA_INFO"
	.sectionflags	@""
	.align	4


	//----- nvinfo : EIATTR_CUDA_API_VERSION
	.align		4
        /*0000*/ 	.byte	0x04, 0x37
        /*0002*/ 	.short	(.L_162 - .L_161)
.L_161:
        /*0004*/ 	.word	0x00000082


	//----- nvinfo : EIATTR_KPARAM_INFO
	.align		4
.L_162:
        /*0008*/ 	.byte	0x04, 0x17
        /*000a*/ 	.short	(.L_164 - .L_163)
.L_163:
        /*000c*/ 	.word	0x00000000
        /*0010*/ 	.short	0x0000
        /*0012*/ 	.short	0x0000
        /*0014*/ 	.byte	0x00, 0xf0, 0xe1, 0x10


	//----- nvinfo : EIATTR_SPARSE_MMA_MASK
	.align		4
.L_164:
        /*0018*/ 	.byte	0x03, 0x50
        /*001a*/ 	.short	0x0000


	//----- nvinfo : EIATTR_MAXREG_COUNT
	.align		4
        /*001c*/ 	.byte	0x03, 0x1b
        /*001e*/ 	.short	0x00ff


	//----- nvinfo : EIATTR_MERCURY_ISA_VERSION
	.align		4
        /*0020*/ 	.byte	0x03, 0x5f
        /*0022*/ 	.short	0x0101


	//----- nvinfo : EIATTR_EXIT_INSTR_OFFSETS
	.align		4
        /*0024*/ 	.byte	0x04, 0x1c
        /*0026*/ 	.short	(.L_166 - .L_165)


	//   ....[0]....
.L_165:
        /*0028*/ 	.word	0x00000010


	//----- nvinfo : EIATTR_MAX_THREADS
	.align		4
.L_166:
        /*002c*/ 	.byte	0x04, 0x05
        /*002e*/ 	.short	(.L_168 - .L_167)
.L_167:
        /*0030*/ 	.word	0x00000080
        /*0034*/ 	.word	0x00000001
        /*0038*/ 	.word	0x00000001


	//----- nvinfo : EIATTR_CBANK_PARAM_SIZE
	.align		4
.L_168:
        /*003c*/ 	.byte	0x03, 0x19
        /*003e*/ 	.short	0x0438


	//----- nvinfo : EIATTR_PARAM_CBANK
	.align		4
        /*0040*/ 	.byte	0x04, 0x0a
        /*0042*/ 	.short	(.L_170 - .L_169)
	.align		4
.L_169:
        /*0044*/ 	.word	index@(.nv.constant0._ZN7cutlass13device_kernelIN5flash19enable_sm80_to_sm89INS1_16FlashAttnFwdSm80INS1_25CollectiveMainloopFwdSm80ILi4ELi1ELb0EN4cute5tupleIJNS5_1CILi128EEENS7_ILi48EEENS7_ILi96EEEEEELi96ENS_6half_tEfNS_4arch4Sm80ELb1ELb0ELb0ELb1ELb0ELb1ELb1ELb1EEENS1_21CollectiveEpilogueFwdINS6_IJS8_SA_S9_EEENS6_IJNS7_ILi1EEESI_SI_EEESC_SE_Li128ELb1ELb1ELb1ELb0EEENS1_36VarlenDynamicPersistentTileSchedulerILi128ELi48ELi128ELi128ELb1ELb1ELb0ELb1ELb1ELb1EEEEEEEEEvNT_6ParamsE)
        /*0048*/ 	.short	0x0210
        /*004a*/ 	.short	0x0438


	//----- nvinfo : EIATTR_SW_WAR
	.align		4
.L_170:
        /*004c*/ 	.byte	0x04, 0x36
        /*004e*/ 	.short	(.L_172 - .L_171)
.L_171:
        /*0050*/ 	.word	0x00000008
.L_172:


//--------------------- .nv.callgraph             --------------------------
	.section	.nv.callgraph,"",@"SHT_CUDA_CALLGRAPH"
	.align	4
	.sectionentsize	8
	.align		4
        /*0000*/ 	.word	0x00000000
	.align		4
        /*0004*/ 	.word	0xffffffff
	.align		4
        /*0008*/ 	.word	0x00000000
	.align		4
        /*000c*/ 	.word	0xfffffffe
	.align		4
        /*0010*/ 	.word	0x00000000
	.align		4
        /*0014*/ 	.word	0xfffffffd
	.align		4
        /*0018*/ 	.word	0x00000000
	.align		4
        /*001c*/ 	.word	0xfffffffc


//--------------------- .nv.constant4             --------------------------
	.section	.nv.constant4,"a",@progbits
	.align	8
	.align		8
.nv.constant4:
        /*0000*/ 	.dword	_ZN71_INTERNAL_5c73de79_35_flash_fwd_hdim96_fp16_split_sm80_cu_a6473388_35984cuda3std3__45__cpo5beginE
	.align		8
        /*0008*/ 	.dword	_ZN71_INTERNAL_5c73de79_35_flash_fwd_hdim96_fp16_split_sm80_cu_a6473388_35984cuda3std3__45__cpo3endE
	.align		8
        /*0010*/ 	.dword	_ZN71_INTERNAL_5c73de79_35_flash_fwd_hdim96_fp16_split_sm80_cu_a6473388_35984cuda3std3__45__cpo6cbeginE
	.align		8
        /*0018*/ 	.dword	_ZN71_INTERNAL_5c73de79_35_flash_fwd_hdim96_fp16_split_sm80_cu_a6473388_35984cuda3std3__45__cpo4cendE
	.align		8
        /*0020*/ 	.dword	_ZN71_INTERNAL_5c73de79_35_flash_fwd_hdim96_fp16_split_sm80_cu_a6473388_35984cuda3std3__473_GLOBAL__N__5c73de79_35_flash_fwd_hdim96_fp16_split_sm80_cu_a6473388_35986ignoreE
	.align		8
        /*0028*/ 	.dword	_ZN71_INTERNAL_5c73de79_35_flash_fwd_hdim96_fp16_split_sm80_cu_a6473388_35984cuda3std3__419piecewise_constructE
	.align		8
        /*0030*/ 	.dword	_ZN71_INTERNAL_5c73de79_35_flash_fwd_hdim96_fp16_split_sm80_cu_a6473388_35984cuda3std3__48in_placeE
	.align		8
        /*0038*/ 	.dword	_ZN71_INTERNAL_5c73de79_35_flash_fwd_hdim96_fp16_split_sm80_cu_a6473388_35984cuda3std6ranges3__45__cpo4swapE
	.align		8
        /*0040*/ 	.dword	_ZN71_INTERNAL_5c73de79_35_flash_fwd_hdim96_fp16_split_sm80_cu_a6473388_35984cuda3std6ranges3__45__cpo9iter_moveE
	.align		8
        /*0048*/ 	.dword	_ZN71_INTERNAL_5c73de79_35_flash_fwd_hdim96_fp16_split_sm80_cu_a6473388_35984cute7productE
	.align		8
        /*0050*/ 	.dword	_ZN71_INTERNAL_5c73de79_35_flash_fwd_hdim96_fp16_split_sm80_cu_a6473388_35984cute1_E


//--------------------- .text._ZN7cutlass13device_kernelIN5flash19enable_sm80_to_sm89INS1_16FlashAttnFwdSm80INS1_25CollectiveMainloopFwdSm80ILi4ELi1ELb0EN4cute5tupleIJNS5_1CILi128EEENS7_ILi64EEENS7_ILi96EEEEEELi96ENS_6half_tEfNS_4arch4Sm80ELb0ELb0ELb0ELb0ELb0ELb0ELb1ELb1EEENS1_21CollectiveEpilogueFwdINS6_IJS8_SA_S9_EEENS6_IJNS7_ILi1EEESI_SI_EEESC_SE_Li128ELb0ELb1ELb1ELb0EEENS1_19SingleTileSchedulerILb0ELb1ELb1ELi128EEEEEEEEEvNT_6ParamsE --------------------------
	.section	.text._ZN7cutlass13device_kernelIN5flash19enable_sm80_to_sm89INS1_16FlashAttnFwdSm80INS1_25CollectiveMainloopFwdSm80ILi4ELi1ELb0EN4cute5tupleIJNS5_1CILi128EEENS7_ILi64EEENS7_ILi96EEEEEELi96ENS_6half_tEfNS_4arch4Sm80ELb0ELb0ELb0ELb0ELb0ELb0ELb1ELb1EEENS1_21CollectiveEpilogueFwdINS6_IJS8_SA_S9_EEENS6_IJNS7_ILi1EEESI_SI_EEESC_SE_Li128ELb0ELb1ELb1ELb0EEENS1_19SingleTileSchedulerILb0ELb1ELb1ELi128EEEEEEEEEvNT_6ParamsE,"ax",@progbits
	.align	128
.text._ZN7cutlass13device_kernelIN5flash19enable_sm80_to_sm89INS1_16FlashAttnFwdSm80INS1_25CollectiveMainloopFwdSm80ILi4ELi1ELb0EN4cute5tupleIJNS5_1CILi128EEENS7_ILi64EEENS7_ILi96EEEEEELi96ENS_6half_tEfNS_4arch4Sm80ELb0ELb0ELb0ELb0ELb0ELb0ELb1ELb1EEENS1_21CollectiveEpilogueFwdINS6_IJS8_SA_S9_EEENS6_IJNS7_ILi1EEESI_SI_EEESC_SE_Li128ELb0ELb1ELb1ELb0EEENS1_19SingleTileSchedulerILb0ELb1ELb1ELi128EEEEEEEEEvNT_6ParamsE:
        .type           _ZN7cutlass13device_kernelIN5flash19enable_sm80_to_sm89INS1_16FlashAttnFwdSm80INS1_25CollectiveMainloopFwdSm80ILi4ELi1ELb0EN4cute5tupleIJNS5_1CILi128EEENS7_ILi64EEENS7_ILi96EEEEEELi96ENS_6half_tEfNS_4arch4Sm80ELb0ELb0ELb0ELb0ELb0ELb0ELb1ELb1EEENS1_21CollectiveEpilogueFwdINS6_IJS8_SA_S9_EEENS6_IJNS7_ILi1EEESI_SI_EEESC_SE_Li128ELb0ELb1ELb1ELb0EEENS1_19SingleTileSchedulerILb0ELb1ELb1ELi128EEEEEEEEEvNT_6ParamsE,@function
        .size           _ZN7cutlass13device_kernelIN5flash19enable_sm80_to_sm89INS1_16FlashAttnFwdSm80INS1_25CollectiveMainloopFwdSm80ILi4ELi1ELb0EN4cute5tupleIJNS5_1CILi128EEENS7_ILi64EEENS7_ILi96EEEEEELi96ENS_6half_tEfNS_4arch4Sm80ELb0ELb0ELb0ELb0ELb0ELb0ELb1ELb1EEENS1_21CollectiveEpilogueFwdINS6_IJS8_SA_S9_EEENS6_IJNS7_ILi1EEESI_SI_EEESC_SE_Li128ELb0ELb1ELb1ELb0EEENS1_19SingleTileSchedulerILb0ELb1ELb1ELi128EEEEEEEEEvNT_6ParamsE,(.L_x_9 - _ZN7cutlass13device_kernelIN5flash19enable_sm80_to_sm89INS1_16FlashAttnFwdSm80INS1_25CollectiveMainloopFwdSm80ILi4ELi1ELb0EN4cute5tupleIJNS5_1CILi128EEENS7_ILi64EEENS7_ILi96EEEEEELi96ENS_6half_tEfNS_4arch4Sm80ELb0ELb0ELb0ELb0ELb0ELb0ELb1ELb1EEENS1_21CollectiveEpilogueFwdINS6_IJS8_SA_S9_EEENS6_IJNS7_ILi1EEESI_SI_EEESC_SE_Li128ELb0ELb1ELb1ELb0EEENS1_19SingleTileSchedulerILb0ELb1ELb1ELi128EEEEEEEEEvNT_6ParamsE)
        .other          _ZN7cutlass13device_kernelIN5flash19enable_sm80_to_sm89INS1_16FlashAttnFwdSm80INS1_25CollectiveMainloopFwdSm80ILi4ELi1ELb0EN4cute5tupleIJNS5_1CILi128EEENS7_ILi64EEENS7_ILi96EEEEEELi96ENS_6half_tEfNS_4arch4Sm80ELb0ELb0ELb0ELb0ELb0ELb0ELb1ELb1EEENS1_21CollectiveEpilogueFwdINS6_IJS8_SA_S9_EEENS6_IJNS7_ILi1EEESI_SI_EEESC_SE_Li128ELb0ELb1ELb1ELb0EEENS1_19SingleTileSchedulerILb0ELb1ELb1ELi128EEEEEEEEEvNT_6ParamsE,@"STO_CUDA_ENTRY STV_DEFAULT"
_ZN7cutlass13device_kernelIN5flash19enable_sm80_to_sm89INS1_16FlashAttnFwdSm80INS1_25CollectiveMainloopFwdSm80ILi4ELi1ELb0EN4cute5tupleIJNS5_1CILi128EEENS7_ILi64EEENS7_ILi96EEEEEELi96ENS_6half_tEfNS_4arch4Sm80ELb0ELb0ELb0ELb0ELb0ELb0ELb1ELb1EEENS1_21CollectiveEpilogueFwdINS6_IJS8_SA_S9_EEENS6_IJNS7_ILi1EEESI_SI_EEESC_SE_Li128ELb0ELb1ELb1ELb0EEENS1_19SingleTileSchedulerILb0ELb1ELb1ELi128EEEEEEEEEvNT_6ParamsE:
[----:B------:R-:W-:Y:S01]  /*0000*/  LDC R1, c[0x0][0x28] ;  /* 0x00000a00ff017b82 */ /* 0x000fe20000000800 */
[----:B------:R-:W-:Y:S05]  /*0010*/  EXIT ;  /* 0x000000000000794d */ /* 0x000fea0003800000 */
.L_x_0:
[----:B------:R-:W-:-:S00]  /*0020*/  BRA `(.L_x_0) ;  /* 0xfffffffc00fc7947 */ /* 0x000fc0000383ffff */
[----:B------:R-:W-:-:S00]  /*0030*/  NOP ;  /* 0x0000000000007918 */ /* 0x000fc00000000000 */
        /* <DEDUP_REMOVED lines=12> */
.L_x_9:


//--------------------- .text._ZN7cutlass13device_kernelIN5flash19enable_sm80_to_sm89INS1_16FlashAttnFwdSm80INS1_25CollectiveMainloopFwdSm80ILi4ELi1ELb0EN4cute5tupleIJNS5_1CILi128EEENS7_ILi48EEENS7_ILi96EEEEEELi96ENS_6half_tEfNS_4arch4Sm80ELb0ELb0ELb0ELb1ELb0ELb0ELb1ELb1EEENS1_21CollectiveEpilogueFwdINS6_IJS8_SA_S9_EEENS6_IJNS7_ILi1EEESI_SI_EEESC_SE_Li128ELb1ELb1ELb1ELb0EEENS1_36VarlenDynamicPersistentTileSchedulerILi128ELi48ELi128ELi128ELb1ELb1ELb0ELb0ELb1ELb1EEEEEEEEEvNT_6ParamsE --------------------------
	.section	.text._ZN7cutlass13device_kernelIN5flash19enable_sm80_to_sm89INS1_16FlashAttnFwdSm80INS1_25CollectiveMainloopFwdSm80ILi4ELi1ELb0EN4cute5tupleIJNS5_1CILi128EEENS7_ILi48EEENS7_ILi96EEEEEELi96ENS_6half_tEfNS_4arch4Sm80ELb0ELb0ELb0ELb1ELb0ELb0ELb1ELb1EEENS1_21CollectiveEpilogueFwdINS6_IJS8_SA_S9_EEENS6_IJNS7_ILi1EEESI_SI_EEESC_SE_Li128ELb1ELb1ELb1ELb0EEENS1_36VarlenDynamicPersistentTileSchedulerILi128ELi48ELi128ELi128ELb1ELb1ELb0ELb0ELb1ELb1EEEEEEEEEvNT_6ParamsE,"ax",@progbits
	.align	128
.text._ZN7cutlass13device_kernelIN5flash19enable_sm80_to_sm89INS1_16FlashAttnFwdSm80INS1_25CollectiveMainloopFwdSm80ILi4ELi1ELb0EN4cute5tupleIJNS5_1CILi128EEENS7_ILi48EEENS7_ILi96EEEEEELi96ENS_6half_tEfNS_4arch4Sm80ELb0ELb0ELb0ELb1ELb0ELb0ELb1ELb1EEENS1_21CollectiveEpilogueFwdINS6_IJS8_SA_S9_EEENS6_IJNS7_ILi1EEESI_SI_EEESC_SE_Li128ELb1ELb1ELb1ELb0EEENS1_36VarlenDynamicPersistentTileSchedulerILi128ELi48ELi128ELi128ELb1ELb1ELb0ELb0ELb1ELb1EEEEEEEEEvNT_6ParamsE:
        .type           _ZN7cutlass13device_kernelIN5flash19enable_sm80_to_sm89INS1_16FlashAttnFwdSm80INS1_25CollectiveMainloopFwdSm80ILi4ELi1ELb0EN4cute5tupleIJNS5_1CILi128EEENS7_ILi48EEENS7_ILi96EEEEEELi96ENS_6half_tEfNS_4arch4Sm80ELb0ELb0ELb0ELb1ELb0ELb0ELb1ELb1EEENS1_21CollectiveEpilogueFwdINS6_IJS8_SA_S9_EEENS6_IJNS7_ILi1EEESI_SI_EEESC_SE_Li128ELb1ELb1ELb1ELb0EEENS1_36VarlenDynamicPersistentTileSchedulerILi128ELi48ELi128ELi128ELb1ELb1ELb0ELb0ELb1ELb1EEEEEEEEEvNT_6ParamsE,@function
        .size           _ZN7cutlass13device_kernelIN5flash19enable_sm80_to_sm89INS1_16FlashAttnFwdSm80INS1_25CollectiveMainloopFwdSm80ILi4ELi1ELb0EN4cute5tupleIJNS5_1CILi128EEENS7_ILi48EEENS7_ILi96EEEEEELi96ENS_6half_tEfNS_4arch4Sm80ELb0ELb0ELb0ELb1ELb0ELb0ELb1ELb1EEENS1_21CollectiveEpilogueFwdINS6_IJS8_SA_S9_EEENS6_IJNS7_ILi1EEESI_SI_EEESC_SE_Li128ELb1ELb1ELb1ELb0EEENS1_36VarlenDynamicPersistentTileSchedulerILi128ELi48ELi128ELi128ELb1ELb1ELb0ELb0ELb1ELb1EEEEEEEEEvNT_6ParamsE,(.L_x_10 - _ZN7cutlass13device_kernelIN5flash19enable_sm80_to_sm89INS1_16FlashAttnFwdSm80INS1_25CollectiveMainloopFwdSm80ILi4ELi1ELb0EN4cute5tupleIJNS5_1CILi128EEENS7_ILi48EEENS7_ILi96EEEEEELi96ENS_6half_tEfNS_4arch4Sm80ELb0ELb0ELb0ELb1ELb0ELb0ELb1ELb1EEENS1_21CollectiveEpilogueFwdINS6_IJS8_SA_S9_EEENS6_IJNS7_ILi1EEESI_SI_EEESC_SE_Li128ELb1ELb1ELb1ELb0EEENS1_36VarlenDynamicPersistentTileSchedulerILi128ELi48ELi128ELi128ELb1ELb1ELb0ELb0ELb1ELb1EEEEEEEEEvNT_6ParamsE)
        .other          _ZN7cutlass13device_kernelIN5flash19enable_sm80_to_sm89INS1_16FlashAttnFwdSm80INS1_25CollectiveMainloopFwdSm80ILi4ELi1ELb0EN4cute5tupleIJNS5_1CILi128EEENS7_ILi48EEENS7_ILi96EEEEEELi96ENS_6half_tEfNS_4arch4Sm80ELb0ELb0ELb0ELb1ELb0ELb0ELb1ELb1EEENS1_21CollectiveEpilogueFwdINS6_IJS8_SA_S9_EEENS6_IJNS7_ILi1EEESI_SI_EEESC_SE_Li128ELb1ELb1ELb1ELb0EEENS1_36VarlenDynamicPersistentTileSchedulerILi128ELi48ELi128ELi128ELb1ELb1ELb0ELb0ELb1ELb1EEEEEEEEEvNT_6ParamsE,@"STO_CUDA_ENTRY STV_DEFAULT"
_ZN7cutlass13device_kernelIN5flash19enable_sm80_to_sm89INS1_16FlashAttnFwdSm80INS1_25CollectiveMainloopFwdSm80ILi4ELi1ELb0EN4cute5tupleIJNS5_1CILi128EEENS7_ILi48EEENS7_ILi96EEEEEELi96ENS_6half_tEfNS_4arch4Sm80ELb0ELb0ELb0ELb1ELb0ELb0ELb1ELb1EEENS1_21CollectiveEpilogueFwdINS6_IJS8_SA_S9_EEENS6_IJNS7_ILi1EEESI_SI_EEESC_SE_Li128ELb1ELb1ELb1ELb0EEENS1_36VarlenDynamicPersistentTileSchedulerILi128ELi48ELi128ELi128ELb1ELb1ELb0ELb0ELb1ELb1EEEEEEEEEvNT_6ParamsE:
[----:B------:R-:W-:Y:S01]  /*0000*/  LDC R1, c[0x0][0x28] ;  /* 0x00000a00ff017b82 */ /* 0x000fe20000000800 */
[----:B------:R-:W-:Y:S05]  /*0010*/  EXIT ;  /* 0x000000000000794d */ /* 0x000fea0003800000 */
.L_x_1:
        /* <DEDUP_REMOVED lines=14> */
.L_x_10:


//--------------------- .text._ZN7cutlass13device_kernelIN5flash19enable_sm80_to_sm89INS1_16FlashAttnFwdSm80INS1_25CollectiveMainloopFwdSm80ILi4ELi1ELb0EN4cute5tupleIJNS5_1CILi128EEENS7_ILi48EEENS7_ILi96EEEEEELi96ENS_6half_tEfNS_4arch4Sm80ELb0ELb0ELb0ELb1ELb0ELb1ELb1ELb1EEENS1_21CollectiveEpilogueFwdINS6_IJS8_SA_S9_EEENS6_IJNS7_ILi1EEESI_SI_EEESC_SE_Li128ELb1ELb1ELb1ELb0EEENS1_36VarlenDynamicPersistentTileSchedulerILi128ELi48ELi128ELi128ELb1ELb1ELb0ELb0ELb1ELb1EEEEEEEEEvNT_6ParamsE --------------------------
	.section	.text._ZN7cutlass13device_kernelIN5flash19enable_sm80_to_sm89INS1_16FlashAttnFwdSm80INS1_25CollectiveMainloopFwdSm80ILi4ELi1ELb0EN4cute5tupleIJNS5_1CILi128EEENS7_ILi48EEENS7_ILi96EEEEEELi96ENS_6half_tEfNS_4arch4Sm80ELb0ELb0ELb0ELb1ELb0ELb1ELb1ELb1EEENS1_21CollectiveEpilogueFwdINS6_IJS8_SA_S9_EEENS6_IJNS7_ILi1EEESI_SI_EEESC_SE_Li128ELb1ELb1ELb1ELb0EEENS1_36VarlenDynamicPersistentTileSchedulerILi128ELi48ELi128ELi128ELb1ELb1ELb0ELb0ELb1ELb1EEEEEEEEEvNT_6ParamsE,"ax",@progbits
	.align	128
.text._ZN7cutlass13device_kernelIN5flash19enable_sm80_to_sm89INS1_16FlashAttnFwdSm80INS1_25CollectiveMainloopFwdSm80ILi4ELi1ELb0EN4cute5tupleIJNS5_1CILi128EEENS7_ILi48EEENS7_ILi96EEEEEELi96ENS_6half_tEfNS_4arch4Sm80ELb0ELb0ELb0ELb1ELb0ELb1ELb1ELb1EEENS1_21CollectiveEpilogueFwdINS6_IJS8_SA_S9_EEENS6_IJNS7_ILi1EEESI_SI_EEESC_SE_Li128ELb1ELb1ELb1ELb0EEENS1_36VarlenDynamicPersistentTileSchedulerILi128ELi48ELi128ELi128ELb1ELb1ELb0ELb0ELb1ELb1EEEEEEEEEvNT_6ParamsE:
        .type           _ZN7cutlass13device_kernelIN5flash19enable_sm80_to_sm89INS1_16FlashAttnFwdSm80INS1_25CollectiveMainloopFwdSm80ILi4ELi1ELb0EN4cute5tupleIJNS5_1CILi128EEENS7_ILi48EEENS7_ILi96EEEEEELi96ENS_6half_tEfNS_4arch4Sm80ELb0ELb0ELb0ELb1ELb0ELb1ELb1ELb1EEENS1_21CollectiveEpilogueFwdINS6_IJS8_SA_S9_EEENS6_IJNS7_ILi1EEESI_SI_EEESC_SE_Li128ELb1ELb1ELb1ELb0EEENS1_36VarlenDynamicPersistentTileSchedulerILi128ELi48ELi128ELi128ELb1ELb1ELb0ELb0ELb1ELb1EEEEEEEEEvNT_6ParamsE,@function
        .size           _ZN7cutlass13device_kernelIN5flash19enable_sm80_to_sm89INS1_16FlashAttnFwdSm80INS1_25CollectiveMainloopFwdSm80ILi4ELi1ELb0EN4cute5tupleIJNS5_1CILi128EEENS7_ILi48EEENS7_ILi96EEEEEELi96ENS_6half_tEfNS_4arch4Sm80ELb0ELb0ELb0ELb1ELb0ELb1ELb1ELb1EEENS1_21CollectiveEpilogueFwdINS6_IJS8_SA_S9_EEENS6_IJNS7_ILi1EEESI_SI_EEESC_SE_Li128ELb1ELb1ELb1ELb0EEENS1_36VarlenDynamicPersistentTileSchedulerILi128ELi48ELi128ELi128ELb1ELb1ELb0ELb0ELb1ELb1EEEEEEEEEvNT_6ParamsE,(.L_x_11 - _ZN7cutlass13device_kernelIN5flash19enable_sm80_to_sm89INS1_16FlashAttnFwdSm80INS1_25CollectiveMainloopFwdSm80ILi4ELi1ELb0EN4cute5tupleIJNS5_1CILi128EEENS7_ILi48EEENS7_ILi96EEEEEELi96ENS_6half_tEfNS_4arch4Sm80ELb0ELb0ELb0ELb1ELb0ELb1ELb1ELb1EEENS1_21CollectiveEpilogueFwdINS6_IJS8_SA_S9_EEENS6_IJNS7_ILi1EEESI_SI_EEESC_SE_Li128ELb1ELb1ELb1ELb0EEENS1_36VarlenDynamicPersistentTileSchedulerILi128ELi48ELi128ELi128ELb1ELb1ELb0ELb0ELb1ELb1EEEEEEEEEvNT_6ParamsE)
        .other          _ZN7cutlass13device_kernelIN5flash19enable_sm80_to_sm89INS1_16FlashAttnFwdSm80INS1_25CollectiveMainloopFwdSm80ILi4ELi1ELb0EN4cute5tupleIJNS5_1CILi128EEENS7_ILi48EEENS7_ILi96EEEEEELi96ENS_6half_tEfNS_4arch4Sm80ELb0ELb0ELb0ELb1ELb0ELb1ELb1ELb1EEENS1_21CollectiveEpilogueFwdINS6_IJS8_SA_S9_EEENS6_IJNS7_ILi1EEESI_SI_EEESC_SE_Li128ELb1ELb1ELb1ELb0EEENS1_36VarlenDynamicPersistentTileSchedulerILi128ELi48ELi128ELi128ELb1ELb1ELb0ELb0ELb1ELb1EEEEEEEEEvNT_6ParamsE,@"STO_CUDA_ENTRY STV_DEFAULT"
_ZN7cutlass13device_kernelIN5flash19enable_sm80_to_sm89INS1_16FlashAttnFwdSm80INS1_25CollectiveMainloopFwdSm80ILi4ELi1ELb0EN4cute5tupleIJNS5_1CILi128EEENS7_ILi48EEENS7_ILi96EEEEEELi96ENS_6half_tEfNS_4arch4Sm80ELb0ELb0ELb0ELb1ELb0ELb1ELb1ELb1EEENS1_21CollectiveEpilogueFwdINS6_IJS8_SA_S9_EEENS6_IJNS7_ILi1EEESI_SI_EEESC_SE_Li128ELb1ELb1ELb1ELb0EEENS1_36VarlenDynamicPersistentTileSchedulerILi128ELi48ELi128ELi128ELb1ELb1ELb0ELb0ELb1ELb1EEEEEEEEEvNT_6ParamsE:
[----:B------:R-:W-:Y:S01]  /*0000*/  LDC R1, c[0x0][0x28] ;  /* 0x00000a00ff017b82 */ /* 0x000fe20000000800 */
[----:B------:R-:W-:Y:S05]  /*0010*/  EXIT ;  /* 0x000000000000794d */ /* 0x000fea0003800000 */
.L_x_2:
        /* <DEDUP_REMOVED lines=14> */
.L_x_11:


//--------------------- .text._ZN7cutlass13device_kernelIN5flash19enable_sm80_to_sm89INS1_16FlashAttnFwdSm80INS1_25CollectiveMainloopFwdSm80ILi4ELi1ELb0EN4cute5tupleIJNS5_1CILi128EEENS7_ILi48EEENS7_ILi96EEEEEELi96ENS_6half_tEfNS_4arch4Sm80ELb0ELb1ELb0ELb0ELb0ELb0ELb1ELb1EEENS1_21CollectiveEpilogueFwdINS6_IJS8_SA_S9_EEENS6_IJNS7_ILi1EEESI_SI_EEESC_SE_Li128ELb0ELb1ELb1ELb0EEENS1_19SingleTileSchedulerILb0ELb1ELb1ELi128EEEEEEEEEvNT_6ParamsE --------------------------
	.section	.text._ZN7cutlass13device_kernelIN5flash19enable_sm80_to_sm89INS1_16FlashAttnFwdSm80INS1_25CollectiveMainloopFwdSm80ILi4ELi1ELb0EN4cute5tupleIJNS5_1CILi128EEENS7_ILi48EEENS7_ILi96EEEEEELi96ENS_6half_tEfNS_4arch4Sm80ELb0ELb1ELb0ELb0ELb0ELb0ELb1ELb1EEENS1_21CollectiveEpilogueFwdINS6_IJS8_SA_S9_EEENS6_IJNS7_ILi1EEESI_SI_EEESC_SE_Li128ELb0ELb1ELb1ELb0EEENS1_19SingleTileSchedulerILb0ELb1ELb1ELi128EEEEEEEEEvNT_6ParamsE,"ax",@progbits
	.align	128
.text._ZN7cutlass13device_kernelIN5flash19enable_sm80_to_sm89INS1_16FlashAttnFwdSm80INS1_25CollectiveMainloopFwdSm80ILi4ELi1ELb0EN4cute5tupleIJNS5_1CILi128EEENS7_ILi48EEENS7_ILi96EEEEEELi96ENS_6half_tEfNS_4arch4Sm80ELb0ELb1ELb0ELb0ELb0ELb0ELb1ELb1EEENS1_21CollectiveEpilogueFwdINS6_IJS8_SA_S9_EEENS6_IJNS7_ILi1EEESI_SI_EEESC_SE_Li128ELb0ELb1ELb1ELb0EEENS1_19SingleTileSchedulerILb0ELb1ELb1ELi128EEEEEEEEEvNT_6ParamsE:
        .type           _ZN7cutlass13device_kernelIN5flash19enable_sm80_to_sm89INS1_16FlashAttnFwdSm80INS1_25CollectiveMainloopFwdSm80ILi4ELi1ELb0EN4cute5tupleIJNS5_1CILi128EEENS7_ILi48EEENS7_ILi96EEEEEELi96ENS_6half_tEfNS_4arch4Sm80ELb0ELb1ELb0ELb0ELb0ELb0ELb1ELb1EEENS1_21CollectiveEpilogueFwdINS6_IJS8_SA_S9_EEENS6_IJNS7_ILi1EEESI_SI_EEESC_SE_Li128ELb0ELb1ELb1ELb0EEENS1_19SingleTileSchedulerILb0ELb1ELb1ELi128EEEEEEEEEvNT_6ParamsE,@function
        .size           _ZN7cutlass13device_kernelIN5flash19enable_sm80_to_sm89INS1_16FlashAttnFwdSm80INS1_25CollectiveMainloopFwdSm80ILi4ELi1ELb0EN4cute5tupleIJNS5_1CILi128EEENS7_ILi48EEENS7_ILi96EEEEEELi96ENS_6half_tEfNS_4arch4Sm80ELb0ELb1ELb0ELb0ELb0ELb0ELb1ELb1EEENS1_21CollectiveEpilogueFwdINS6_IJS8_SA_S9_EEENS6_IJNS7_ILi1EEESI_SI_EEESC_SE_Li128ELb0ELb1ELb1ELb0EEENS1_19SingleTileSchedulerILb0ELb1ELb1ELi128EEEEEEEEEvNT_6ParamsE,(.L_x_12 - _ZN7cutlass13device_kernelIN5flash19enable_sm80_to_sm89INS1_16FlashAttnFwdSm80INS1_25CollectiveMainloopFwdSm80ILi4ELi1ELb0EN4cute5tupleIJNS5_1CILi128EEENS7_ILi48EEENS7_ILi96EEEEEELi96ENS_6half_tEfNS_4arch4Sm80ELb0ELb1ELb0ELb0ELb0ELb0ELb1ELb1EEENS1_21CollectiveEpilogueFwdINS6_IJS8_SA_S9_EEENS6_IJNS7_ILi1EEESI_SI_EEESC_SE_Li128ELb0ELb1ELb1ELb0EEENS1_19SingleTileSchedulerILb0ELb1ELb1ELi128EEEEEEEEEvNT_6ParamsE)
        .other          _ZN7cutlass13device_kernelIN5flash19enable_sm80_to_sm89INS1_16FlashAttnFwdSm80INS1_25CollectiveMainloopFwdSm80ILi4ELi1ELb0EN4cute5tupleIJNS5_1CILi128EEENS7_ILi48EEENS7_ILi96EEEEEELi96ENS_6half_tEfNS_4arch4Sm80ELb0ELb1ELb0ELb0ELb0ELb0ELb1ELb1EEENS1_21CollectiveEpilogueFwdINS6_IJS8_SA_S9_EEENS6_IJNS7_ILi1EEESI_SI_EEESC_SE_Li128ELb0ELb1ELb1ELb0EEENS1_19SingleTileSchedulerILb0ELb1ELb1ELi128EEEEEEEEEvNT_6ParamsE,@"STO_CUDA_ENTRY STV_DEFAULT"
_ZN7cutlass13device_kernelIN5flash19enable_sm80_to_sm89INS1_16FlashAttnFwdSm80INS1_25CollectiveMainloopFwdSm80ILi4ELi1ELb0EN4cute5tupleIJNS5_1CILi128EEENS7_ILi48EEENS7_ILi96EEEEEELi96ENS_6half_tEfNS_4arch4Sm80ELb0ELb1ELb0ELb0ELb0ELb0ELb1ELb1EEENS1_21CollectiveEpilogueFwdINS6_IJS8_SA_S9_EEENS6_IJNS7_ILi1EEESI_SI_EEESC_SE_Li128ELb0ELb1ELb1ELb0EEENS1_19SingleTileSchedulerILb0ELb1ELb1ELi128EEEEEEEEEvNT_6ParamsE:
[----:B------:R-:W-:Y:S01]  /*0000*/  LDC R1, c[0x0][0x28] ;  /* 0x00000a00ff017b82 */ /* 0x000fe20000000800 */
[----:B------:R-:W-:Y:S05]  /*0010*/  EXIT ;  /* 0x000000000000794d */ /* 0x000fea0003800000 */
.L_x_3:
        /* <DEDUP_REMOVED lines=14> */
.L_x_12:


//--------------------- .text._ZN7cutlass13device_kernelIN5flash19enable_sm80_to_sm89INS1_16FlashAttnFwdSm80INS1_25CollectiveMainloopFwdSm80ILi4ELi1ELb0EN4cute5tupleIJNS5_1CILi128EEENS7_ILi48EEENS7_ILi96EEEEEELi96ENS_6half_tEfNS_4arch4Sm80ELb0ELb1ELb0ELb1ELb0ELb0ELb1ELb1EEENS1_21CollectiveEpilogueFwdINS6_IJS8_SA_S9_EEENS6_IJNS7_ILi1EEESI_SI_EEESC_SE_Li128ELb1ELb1ELb1ELb0EEENS1_36VarlenDynamicPersistentTileSchedulerILi128ELi48ELi128ELi128ELb1ELb1ELb0ELb1ELb0ELb1EEEEEEEEEvNT_6ParamsE --------------------------
	.section	.text._ZN7cutlass13device_kernelIN5flash19enable_sm80_to_sm89INS1_16FlashAttnFwdSm80INS1_25CollectiveMainloopFwdSm80ILi4ELi1ELb0EN4cute5tupleIJNS5_1CILi128EEENS7_ILi48EEENS7_ILi96EEEEEELi96ENS_6half_tEfNS_4arch4Sm80ELb0ELb1ELb0ELb1ELb0ELb0ELb1ELb1EEENS1_21CollectiveEpilogueFwdINS6_IJS8_SA_S9_EEENS6_IJNS7_ILi1EEESI_SI_EEESC_SE_Li128ELb1ELb1ELb1ELb0EEENS1_36VarlenDynamicPersistentTileSchedulerILi128ELi48ELi128ELi128ELb1ELb1ELb0ELb1ELb0ELb1EEEEEEEEEvNT_6ParamsE,"ax",@progbits
	.align	128
.text._ZN7cutlass13device_kernelIN5flash19enable_sm80_to_sm89INS1_16FlashAttnFwdSm80INS1_25CollectiveMainloopFwdSm80ILi4ELi1ELb0EN4cute5tupleIJNS5_1CILi128EEENS7_ILi48EEENS7_ILi96EEEEEELi96ENS_6half_tEfNS_4arch4Sm80ELb0ELb1ELb0ELb1ELb0ELb0ELb1ELb1EEENS1_21CollectiveEpilogueFwdINS6_IJS8_SA_S9_EEENS6_IJNS7_ILi1EEESI_SI_EEESC_SE_Li128ELb1ELb1ELb1ELb0EEENS1_36VarlenDynamicPersistentTileSchedulerILi128ELi48ELi128ELi128ELb1ELb1ELb0ELb1ELb0ELb1EEEEEEEEEvNT_6ParamsE:
        .type           _ZN7cutlass13device_kernelIN5flash19enable_sm80_to_sm89INS1_16FlashAttnFwdSm80INS1_25CollectiveMainloopFwdSm80ILi4ELi1ELb0EN4cute5tupleIJNS5_1CILi128EEENS7_ILi48EEENS7_ILi96EEEEEELi96ENS_6half_tEfNS_4arch4Sm80ELb0ELb1ELb0ELb1ELb0ELb0ELb1ELb1EEENS1_21CollectiveEpilogueFwdINS6_IJS8_SA_S9_EEENS6_IJNS7_ILi1EEESI_SI_EEESC_SE_Li128ELb1ELb1ELb1ELb0EEENS1_36VarlenDynamicPersistentTileSchedulerILi128ELi48ELi128ELi128ELb1ELb1ELb0ELb1ELb0ELb1EEEEEEEEEvNT_6ParamsE,@function
        .size           _ZN7cutlass13device_kernelIN5flash19enable_sm80_to_sm89INS1_16FlashAttnFwdSm80INS1_25CollectiveMainloopFwdSm80ILi4ELi1ELb0EN4cute5tupleIJNS5_1CILi128EEENS7_ILi48EEENS7_ILi96EEEEEELi96ENS_6half_tEfNS_4arch4Sm80ELb0ELb1ELb0ELb1ELb0ELb0ELb1ELb1EEENS1_21CollectiveEpilogueFwdINS6_IJS8_SA_S9_EEENS6_IJNS7_ILi1EEESI_SI_EEESC_SE_Li128ELb1ELb1ELb1ELb0EEENS1_36VarlenDynamicPersistentTileSchedulerILi128ELi48ELi128ELi128ELb1ELb1ELb0ELb1ELb0ELb1EEEEEEEEEvNT_6ParamsE,(.L_x_13 - _ZN7cutlass13device_kernelIN5flash19enable_sm80_to_sm89INS1_16FlashAttnFwdSm80INS1_25CollectiveMainloopFwdSm80ILi4ELi1ELb0EN4cute5tupleIJNS5_1CILi128EEENS7_ILi48EEENS7_ILi96EEEEEELi96ENS_6half_tEfNS_4arch4Sm80ELb0ELb1ELb0ELb1ELb0ELb0ELb1ELb1EEENS1_21CollectiveEpilogueFwdINS6_IJS8_SA_S9_EEENS6_IJNS7_ILi1EEESI_SI_EEESC_SE_Li128ELb1ELb1ELb1ELb0EEENS1_36VarlenDynamicPersistentTileSchedulerILi128ELi48ELi128ELi128ELb1ELb1ELb0ELb1ELb0ELb1EEEEEEEEEvNT_6ParamsE)
        .other          _ZN7cutlass13device_kernelIN5flash19enable_sm80_to_sm89INS1_16FlashAttnFwdSm80INS1_25CollectiveMainloopFwdSm80ILi4ELi1ELb0EN4cute5tupleIJNS5_1CILi128EEENS7_ILi48EEENS7_ILi96EEEEEELi96ENS_6half_tEfNS_4arch4Sm80ELb0ELb1ELb0ELb1ELb0ELb0ELb1ELb1EEENS1_21CollectiveEpilogueFwdINS6_IJS8_SA_S9_EEENS6_IJNS7_ILi1EEESI_SI_EEESC_SE_Li128ELb1ELb1ELb1ELb0EEENS1_36VarlenDynamicPersistentTileSchedulerILi128ELi48ELi128ELi128ELb1ELb1ELb0ELb1ELb0ELb1EEEEEEEEEvNT_6ParamsE,@"STO_CUDA_ENTRY STV_DEFAULT"
_ZN7cutlass13device_kernelIN5flash19enable_sm80_to_sm89INS1_16FlashAttnFwdSm80INS1_25CollectiveMainloopFwdSm80ILi4ELi1ELb0EN4cute5tupleIJNS5_1CILi128EEENS7_ILi48EEENS7_ILi96EEEEEELi96ENS_6half_tEfNS_4arch4Sm80ELb0ELb1ELb0ELb1ELb0ELb0ELb1ELb1EEENS1_21CollectiveEpilogueFwdINS6_IJS8_SA_S9_EEENS6_IJNS7_ILi1EEESI_SI_EEESC_SE_Li128ELb1ELb1ELb1ELb0EEENS1_36VarlenDynamicPersistentTileSchedulerILi128ELi48ELi128ELi128ELb1ELb1ELb0ELb1ELb0ELb1EEEEEEEEEvNT_6ParamsE:
[----:B------:R-:W-:Y:S01]  /*0000*/  LDC R1, c[0x0][0x28] ;  /* 0x00000a00ff017b82 */ /* 0x000fe20000000800 */
[----:B------:R-:W-:Y:S05]  /*0010*/  EXIT ;  /* 0x000000000000794d */ /* 0x000fea0003800000 */
.L_x_4:
        /* <DEDUP_REMOVED lines=14> */
.L_x_13:


//--------------------- .text._ZN7cutlass13device_kernelIN5flash19enable_sm80_to_sm89INS1_16FlashAttnFwdSm80INS1_25CollectiveMainloopFwdSm80ILi4ELi1ELb0EN4cute5tupleIJNS5_1CILi128EEENS7_ILi48EEENS7_ILi96EEEEEELi96ENS_6half_tEfNS_4arch4Sm80ELb0ELb1ELb0ELb1ELb0ELb1ELb1ELb1EEENS1_21CollectiveEpilogueFwdINS6_IJS8_SA_S9_EEENS6_IJNS7_ILi1EEESI_SI_EEESC_SE_Li128ELb1ELb1ELb1ELb0EEENS1_36VarlenDynamicPersistentTileSchedulerILi128ELi48ELi128ELi128ELb1ELb1ELb0ELb1ELb0ELb1EEEEEEEEEvNT_6ParamsE --------------------------
	.section	.text._ZN7cutlass13device_kernelIN5flash19enable_sm80_to_sm89INS1_16FlashAttnFwdSm80INS1_25CollectiveMainloopFwdSm80ILi4ELi1ELb0EN4cute5tupleIJNS5_1CILi128EEENS7_ILi48EEENS7_ILi96EEEEEELi96ENS_6half_tEfNS_4arch4Sm80ELb0ELb1ELb0ELb1ELb0ELb1ELb1ELb1EEENS1_21CollectiveEpilogueFwdINS6_IJS8_SA_S9_EEENS6_IJNS7_ILi1EEESI_SI_EEESC_SE_Li128ELb1ELb1ELb1ELb0EEENS1_36VarlenDynamicPersistentTileSchedulerILi128ELi48ELi128ELi128ELb1ELb1ELb0ELb1ELb0ELb1EEEEEEEEEvNT_6ParamsE,"ax",@progbits
	.align	128
.text._ZN7cutlass13device_kernelIN5flash19enable_sm80_to_sm89INS1_16FlashAttnFwdSm80INS1_25CollectiveMainloopFwdSm80ILi4ELi1ELb0EN4cute5tupleIJNS5_1CILi128EEENS7_ILi48EEENS7_ILi96EEEEEELi96ENS_6half_tEfNS_4arch4Sm80ELb0ELb1ELb0ELb1ELb0ELb1ELb1ELb1EEENS1_21CollectiveEpilogueFwdINS6_IJS8_SA_S9_EEENS6_IJNS7_ILi1EEESI_SI_EEESC_SE_Li128ELb1ELb1ELb1ELb0EEENS1_36VarlenDynamicPersistentTileSchedulerILi128ELi48ELi128ELi128ELb1ELb1ELb0ELb1ELb0ELb1EEEEEEEEEvNT_6ParamsE:
        .type           _ZN7cutlass13device_kernelIN5flash19enable_sm80_to_sm89INS1_16FlashAttnFwdSm80INS1_25CollectiveMainloopFwdSm80ILi4ELi1ELb0EN4cute5tupleIJNS5_1CILi128EEENS7_ILi48EEENS7_ILi96EEEEEELi96ENS_6half_tEfNS_4arch4Sm80ELb0ELb1ELb0ELb1ELb0ELb1ELb1ELb1EEENS1_21CollectiveEpilogueFwdINS6_IJS8_SA_S9_EEENS6_IJNS7_ILi1EEESI_SI_EEESC_SE_Li128ELb1ELb1ELb1ELb0EEENS1_36VarlenDynamicPersistentTileSchedulerILi128ELi48ELi128ELi128ELb1ELb1ELb0ELb1ELb0ELb1EEEEEEEEEvNT_6ParamsE,@function
        .size           _ZN7cutlass13device_kernelIN5flash19enable_sm80_to_sm89INS1_16FlashAttnFwdSm80INS1_25CollectiveMainloopFwdSm80ILi4ELi1ELb0EN4cute5tupleIJNS5_1CILi128EEENS7_ILi48EEENS7_ILi96EEEEEELi96ENS_6half_tEfNS_4arch4Sm80ELb0ELb1ELb0ELb1ELb0ELb1ELb1ELb1EEENS1_21CollectiveEpilogueFwdINS6_IJS8_SA_S9_EEENS6_IJNS7_ILi1EEESI_SI_EEESC_SE_Li128ELb1ELb1ELb1ELb0EEENS1_36VarlenDynamicPersistentTileSchedulerILi128ELi48ELi128ELi128ELb1ELb1ELb0ELb1ELb0ELb1EEEEEEEEEvNT_6ParamsE,(.L_x_14 - _ZN7cutlass13device_kernelIN5flash19enable_sm80_to_sm89INS1_16FlashAttnFwdSm80INS1_25CollectiveMainloopFwdSm80ILi4ELi1ELb0EN4cute5tupleIJNS5_1CILi128EEENS7_ILi48EEENS7_ILi96EEEEEELi96ENS_6half_tEfNS_4arch4Sm80ELb0ELb1ELb0ELb1ELb0ELb1ELb1ELb1EEENS1_21CollectiveEpilogueFwdINS6_IJS8_SA_S9_EEENS6_IJNS7_ILi1EEESI_SI_EEESC_SE_Li128ELb1ELb1ELb1ELb0EEENS1_36VarlenDynamicPersistentTileSchedulerILi128ELi48ELi128ELi128ELb1ELb1ELb0ELb1ELb0ELb1EEEEEEEEEvNT_6ParamsE)
        .other          _ZN7cutlass13device_kernelIN5flash19enable_sm80_to_sm89INS1_16FlashAttnFwdSm80INS1_25CollectiveMainloopFwdSm80ILi4ELi1ELb0EN4cute5tupleIJNS5_1CILi128EEENS7_ILi48EEENS7_ILi96EEEEEELi96ENS_6half_tEfNS_4arch4Sm80ELb0ELb1ELb0ELb1ELb0ELb1ELb1ELb1EEENS1_21CollectiveEpilogueFwdINS6_IJS8_SA_S9_EEENS6_IJNS7_ILi1EEESI_SI_EEESC_SE_Li128ELb1ELb1ELb1ELb0EEENS1_36VarlenDynamicPersistentTileSchedulerILi128ELi48ELi128ELi128ELb1ELb1ELb0ELb1ELb0ELb1EEEEEEEEEvNT_6ParamsE,@"STO_CUDA_ENTRY STV_DEFAULT"
_ZN7cutlass13device_kernelIN5flash19enable_sm80_to_sm89INS1_16FlashAttnFwdSm80INS1_25CollectiveMainloopFwdSm80ILi4ELi1ELb0EN4cute5tupleIJNS5_1CILi128EEENS7_ILi48EEENS7_ILi96EEEEEELi96ENS_6half_tEfNS_4arch4Sm80ELb0ELb1ELb0ELb1ELb0ELb1ELb1ELb1EEENS1_21CollectiveEpilogueFwdINS6_IJS8_SA_S9_EEENS6_IJNS7_ILi1EEESI_SI_EEESC_SE_Li128ELb1ELb1ELb1ELb0EEENS1_36VarlenDynamicPersistentTileSchedulerILi128ELi48ELi128ELi128ELb1ELb1ELb0ELb1ELb0ELb1EEEEEEEEEvNT_6ParamsE:
[----:B------:R-:W-:Y:S01]  /*0000*/  LDC R1, c[0x0][0x28] ;  /* 0x00000a00ff017b82 */ /* 0x000fe20000000800 */
[----:B------:R-:W-:Y:S05]  /*0010*/  EXIT ;  /* 0x000000000000794d */ /* 0x000fea0003800000 */
.L_x_5:
        /* <DEDUP_REMOVED lines=14> */
.L_x_14:


//--------------------- .text._ZN7cutlass13device_kernelIN5flash19enable_sm80_to_sm89INS1_16FlashAttnFwdSm80INS1_25CollectiveMainloopFwdSm80ILi4ELi1ELb0EN4cute5tupleIJNS5_1CILi128EEENS7_ILi64EEENS7_ILi96EEEEEELi96ENS_6half_tEfNS_4arch4Sm80ELb1ELb0ELb0ELb0ELb0ELb0ELb1ELb1EEENS1_21CollectiveEpilogueFwdINS6_IJS8_SA_S9_EEENS6_IJNS7_ILi1EEESI_SI_EEESC_SE_Li128ELb0ELb1ELb1ELb0EEENS1_30DynamicPersistentTileSchedulerILi128ELi128ELb1ELb1ELb0EEEEEEEEEvNT_6ParamsE --------------------------
	.section	.text._ZN7cutlass13device_kernelIN5flash19enable_sm80_to_sm89INS1_16FlashAttnFwdSm80INS1_25CollectiveMainloopFwdSm80ILi4ELi1ELb0EN4cute5tupleIJNS5_1CILi128EEENS7_ILi64EEENS7_ILi96EEEEEELi96ENS_6half_tEfNS_4arch4Sm80ELb1ELb0ELb0ELb0ELb0ELb0ELb1ELb1EEENS1_21CollectiveEpilogueFwdINS6_IJS8_SA_S9_EEENS6_IJNS7_ILi1EEESI_SI_EEESC_SE_Li128ELb0ELb1ELb1ELb0EEENS1_30DynamicPersistentTileSchedulerILi128ELi128ELb1ELb1ELb0EEEEEEEEEvNT_6ParamsE,"ax",@progbits
	.align	128
.text._ZN7cutlass13device_kernelIN5flash19enable_sm80_to_sm89INS1_16FlashAttnFwdSm80INS1_25CollectiveMainloopFwdSm80ILi4ELi1ELb0EN4cute5tupleIJNS5_1CILi128EEENS7_ILi64EEENS7_ILi96EEEEEELi96ENS_6half_tEfNS_4arch4Sm80ELb1ELb0ELb0ELb0ELb0ELb0ELb1ELb1EEENS1_21CollectiveEpilogueFwdINS6_IJS8_SA_S9_EEENS6_IJNS7_ILi1EEESI_SI_EEESC_SE_Li128ELb0ELb1ELb1ELb0EEENS1_30DynamicPersistentTileSchedulerILi128ELi128ELb1ELb1ELb0EEEEEEEEEvNT_6ParamsE:
        .type           _ZN7cutlass13device_kernelIN5flash19enable_sm80_to_sm89INS1_16FlashAttnFwdSm80INS1_25CollectiveMainloopFwdSm80ILi4ELi1ELb0EN4cute5tupleIJNS5_1CILi128EEENS7_ILi64EEENS7_ILi96EEEEEELi96ENS_6half_tEfNS_4arch4Sm80ELb1ELb0ELb0ELb0ELb0ELb0ELb1ELb1EEENS1_21CollectiveEpilogueFwdINS6_IJS8_SA_S9_EEENS6_IJNS7_ILi1EEESI_SI_EEESC_SE_Li128ELb0ELb1ELb1ELb0EEENS1_30DynamicPersistentTileSchedulerILi128ELi128ELb1ELb1ELb0EEEEEEEEEvNT_6ParamsE,@function
        .size           _ZN7cutlass13device_kernelIN5flash19enable_sm80_to_sm89INS1_16FlashAttnFwdSm80INS1_25CollectiveMainloopFwdSm80ILi4ELi1ELb0EN4cute5tupleIJNS5_1CILi128EEENS7_ILi64EEENS7_ILi96EEEEEELi96ENS_6half_tEfNS_4arch4Sm80ELb1ELb0ELb0ELb0ELb0ELb0ELb1ELb1EEENS1_21CollectiveEpilogueFwdINS6_IJS8_SA_S9_EEENS6_IJNS7_ILi1EEESI_SI_EEESC_SE_Li128ELb0ELb1ELb1ELb0EEENS1_30DynamicPersistentTileSchedulerILi128ELi128ELb1ELb1ELb0EEEEEEEEEvNT_6ParamsE,(.L_x_15 - _ZN7cutlass13device_kernelIN5flash19enable_sm80_to_sm89INS1_16FlashAttnFwdSm80INS1_25CollectiveMainloopFwdSm80ILi4ELi1ELb0EN4cute5tupleIJNS5_1CILi128EEENS7_ILi64EEENS7_ILi96EEEEEELi96ENS_6half_tEfNS_4arch4Sm80ELb1ELb0ELb0ELb0ELb0ELb0ELb1ELb1EEENS1_21CollectiveEpilogueFwdINS6_IJS8_SA_S9_EEENS6_IJNS7_ILi1EEESI_SI_EEESC_SE_Li128ELb0ELb1ELb1ELb0EEENS1_30DynamicPersistentTileSchedulerILi128ELi128ELb1ELb1ELb0EEEEEEEEEvNT_6ParamsE)
        .other          _ZN7cutlass13device_kernelIN5flash19enable_sm80_to_sm89INS1_16FlashAttnFwdSm80INS1_25CollectiveMainloopFwdSm80ILi4ELi1ELb0EN4cute5tupleIJNS5_1CILi128EEENS7_ILi64EEENS7_ILi96EEEEEELi96ENS_6half_tEfNS_4arch4Sm80ELb1ELb0ELb0ELb0ELb0ELb0ELb1ELb1EEENS1_21CollectiveEpilogueFwdINS6_IJS8_SA_S9_EEENS6_IJNS7_ILi1EEESI_SI_EEESC_SE_Li128ELb0ELb1ELb1ELb0EEENS1_30DynamicPersistentTileSchedulerILi128ELi128ELb1ELb1ELb0EEEEEEEEEvNT_6ParamsE,@"STO_CUDA_ENTRY STV_DEFAULT"
_ZN7cutlass13device_kernelIN5flash19enable_sm80_to_sm89INS1_16FlashAttnFwdSm80INS1_25CollectiveMainloopFwdSm80ILi4ELi1ELb0EN4cute5tupleIJNS5_1CILi128EEENS7_ILi64EEENS7_ILi96EEEEEELi96ENS_6half_tEfNS_4arch4Sm80ELb1ELb0ELb0ELb0ELb0ELb0ELb1ELb1EEENS1_21CollectiveEpilogueFwdINS6_IJS8_SA_S9_EEENS6_IJNS7_ILi1EEESI_SI_EEESC_SE_Li128ELb0ELb1ELb1ELb0EEENS1_30DynamicPersistentTileSchedulerILi128ELi128ELb1ELb1ELb0EEEEEEEEEvNT_6ParamsE:
[----:B------:R-:W-:Y:S01]  /*0000*/  LDC R1, c[0x0][0x28] ;  /* 0x00000a00ff017b82 */ /* 0x000fe20000000800 */
[----:B------:R-:W-:Y:S05]  /*0010*/  EXIT ;  /* 0x000000000000794d */ /* 0x000fea0003800000 */
.L_x_6:
        /* <DEDUP_REMOVED lines=14> */
.L_x_15:


//--------------------- .text._ZN7cutlass13device_kernelIN5flash19enable_sm80_to_sm89INS1_16FlashAttnFwdSm80INS1_25CollectiveMainloopFwdSm80ILi4ELi1ELb0EN4cute5tupleIJNS5_1CILi128EEENS7_ILi48EEENS7_ILi96EEEEEELi96ENS_6half_tEfNS_4arch4Sm80ELb1ELb0ELb0ELb1ELb0ELb0ELb1ELb1EEENS1_21CollectiveEpilogueFwdINS6_IJS8_SA_S9_EEENS6_IJNS7_ILi1EEESI_SI_EEESC_SE_Li128ELb1ELb1ELb1ELb0EEENS1_36VarlenDynamicPersistentTileSchedulerILi128ELi48ELi128ELi128ELb1ELb1ELb0ELb1ELb1ELb1EEEEEEEEEvNT_6ParamsE --------------------------
	.section	.text._ZN7cutlass13device_kernelIN5flash19enable_sm80_to_sm89INS1_16FlashAttnFwdSm80INS1_25CollectiveMainloopFwdSm80ILi4ELi1ELb0EN4cute5tupleIJNS5_1CILi128EEENS7_ILi48EEENS7_ILi96EEEEEELi96ENS_6half_tEfNS_4arch4Sm80ELb1ELb0ELb0ELb1ELb0ELb0ELb1ELb1EEENS1_21CollectiveEpilogueFwdINS6_IJS8_SA_S9_EEENS6_IJNS7_ILi1EEESI_SI_EEESC_SE_Li128ELb1ELb1ELb1ELb0EEENS1_36VarlenDynamicPersistentTileSchedulerILi128ELi48ELi128ELi128ELb1ELb1ELb0ELb1ELb1ELb1EEEEEEEEEvNT_6ParamsE,"ax",@progbits
	.align	128
.text._ZN7cutlass13device_kernelIN5flash19enable_sm80_to_sm89INS1_16FlashAttnFwdSm80INS1_25CollectiveMainloopFwdSm80ILi4ELi1ELb0EN4cute5tupleIJNS5_1CILi128EEENS7_ILi48EEENS7_ILi96EEEEEELi96ENS_6half_tEfNS_4arch4Sm80ELb1ELb0ELb0ELb1ELb0ELb0ELb1ELb1EEENS1_21CollectiveEpilogueFwdINS6_IJS8_SA_S9_EEENS6_IJNS7_ILi1EEESI_SI_EEESC_SE_Li128ELb1ELb1ELb1ELb0EEENS1_36VarlenDynamicPersistentTileSchedulerILi128ELi48ELi128ELi128ELb1ELb1ELb0ELb1ELb1ELb1EEEEEEEEEvNT_6ParamsE:
        .type           _ZN7cutlass13device_kernelIN5flash19enable_sm80_to_sm89INS1_16FlashAttnFwdSm80INS1_25CollectiveMainloopFwdSm80ILi4ELi1ELb0EN4cute5tupleIJNS5_1CILi128EEENS7_ILi48EEENS7_ILi96EEEEEELi96ENS_6half_tEfNS_4arch4Sm80ELb1ELb0ELb0ELb1ELb0ELb0ELb1ELb1EEENS1_21CollectiveEpilogueFwdINS6_IJS8_SA_S9_EEENS6_IJNS7_ILi1EEESI_SI_EEESC_SE_Li128ELb1ELb1ELb1ELb0EEENS1_36VarlenDynamicPersistentTileSchedulerILi128ELi48ELi128ELi128ELb1ELb1ELb0ELb1ELb1ELb1EEEEEEEEEvNT_6ParamsE,@function
        .size           _ZN7cutlass13device_kernelIN5flash19enable_sm80_to_sm89INS1_16FlashAttnFwdSm80INS1_25CollectiveMainloopFwdSm80ILi4ELi1ELb0EN4cute5tupleIJNS5_1CILi128EEENS7_ILi48EEENS7_ILi96EEEEEELi96ENS_6half_tEfNS_4arch4Sm80ELb1ELb0ELb0ELb1ELb0ELb0ELb1ELb1EEENS1_21CollectiveEpilogueFwdINS6_IJS8_SA_S9_EEENS6_IJNS7_ILi1EEESI_SI_EEESC_SE_Li128ELb1ELb1ELb1ELb0EEENS1_36VarlenDynamicPersistentTileSchedulerILi128ELi48ELi128ELi128ELb1ELb1ELb0ELb1ELb1ELb1EEEEEEEEEvNT_6ParamsE,(.L_x_16 - _ZN7cutlass13device_kernelIN5flash19enable_sm80_to_sm89INS1_16FlashAttnFwdSm80INS1_25CollectiveMainloopFwdSm80ILi4ELi1ELb0EN4cute5tupleIJNS5_1CILi128EEENS7_ILi48EEENS7_ILi96EEEEEELi96ENS_6half_tEfNS_4arch4Sm80ELb1ELb0ELb0ELb1ELb0ELb0ELb1ELb1EEENS1_21CollectiveEpilogueFwdINS6_IJS8_SA_S9_EEENS6_IJNS7_ILi1EEESI_SI_EEESC_SE_Li128ELb1ELb1ELb1ELb0EEENS1_36VarlenDynamicPersistentTileSchedulerILi128ELi48ELi128ELi128ELb1ELb1ELb0ELb1ELb1ELb1EEEEEEEEEvNT_6ParamsE)
        .other          _ZN7cutlass13device_kernelIN5flash19enable_sm80_to_sm89INS1_16FlashAttnFwdSm80INS1_25CollectiveMainloopFwdSm80ILi4ELi1ELb0EN4cute5tupleIJNS5_1CILi128EEENS7_ILi48EEENS7_ILi96EEEEEELi96ENS_6half_tEfNS_4arch4Sm80ELb1ELb0ELb0ELb1ELb0ELb0ELb1ELb1EEENS1_21CollectiveEpilogueFwdINS6_IJS8_SA_S9_EEENS6_IJNS7_ILi1EEESI_SI_EEESC_SE_Li128ELb1ELb1ELb1ELb0EEENS1_36VarlenDynamicPersistentTileSchedulerILi128ELi48ELi128ELi128ELb1ELb1ELb0ELb1ELb1ELb1EEEEEEEEEvNT_6ParamsE,@"STO_CUDA_ENTRY STV_DEFAULT"
_ZN7cutlass13device_kernelIN5flash19enable_sm80_to_sm89INS1_16FlashAttnFwdSm80INS1_25CollectiveMainloopFwdSm80ILi4ELi1ELb0EN4cute5tupleIJNS5_1CILi128EEENS7_ILi48EEENS7_ILi96EEEEEELi96ENS_6half_tEfNS_4arch4Sm80ELb1ELb0ELb0ELb1ELb0ELb0ELb1ELb1EEENS1_21CollectiveEpilogueFwdINS6_IJS8_SA_S9_EEENS6_IJNS7_ILi1EEESI_SI_EEESC_SE_Li128ELb1ELb1ELb1ELb0EEENS1_36VarlenDynamicPersistentTileSchedulerILi128ELi48ELi128ELi128ELb1ELb1ELb0ELb1ELb1ELb1EEEEEEEEEvNT_6ParamsE:
[----:B------:R-:W-:Y:S01]  /*0000*/  LDC R1, c[0x0][0x28] ;  /* 0x00000a00ff017b82 */ /* 0x000fe20000000800 */
[----:B------:R-:W-:Y:S05]  /*0010*/  EXIT ;  /* 0x000000000000794d */ /* 0x000fea0003800000 */
.L_x_7:
        /* <DEDUP_REMOVED lines=14> */
.L_x_16:


//--------------------- .text._ZN7cutlass13device_kernelIN5flash19enable_sm80_to_sm89INS1_16FlashAttnFwdSm80INS1_25CollectiveMainloopFwdSm80ILi4ELi1ELb0EN4cute5tupleIJNS5_1CILi128EEENS7_ILi48EEENS7_ILi96EEEEEELi96ENS_6half_tEfNS_4arch4Sm80ELb1ELb0ELb0ELb1ELb0ELb1ELb1ELb1EEENS1_21CollectiveEpilogueFwdINS6_IJS8_SA_S9_EEENS6_IJNS7_ILi1EEESI_SI_EEESC_SE_Li128ELb1ELb1ELb1ELb0EEENS1_36VarlenDynamicPersistentTileSchedulerILi128ELi48ELi128ELi128ELb1ELb1ELb0ELb1ELb1ELb1EEEEEEEEEvNT_6ParamsE --------------------------
	.section	.text._ZN7cutlass13device_kernelIN5flash19enable_sm80_to_sm89INS1_16FlashAttnFwdSm80INS1_25CollectiveMainloopFwdSm80ILi4ELi1ELb0EN4cute5tupleIJNS5_1CILi128EEENS7_ILi48EEENS7_ILi96EEEEEELi96ENS_6half_tEfNS_4arch4Sm80ELb1ELb0ELb0ELb1ELb0ELb1ELb1ELb1EEENS1_21CollectiveEpilogueFwdINS6_IJS8_SA_S9_EEENS6_IJNS7_ILi1EEESI_SI_EEESC_SE_Li128ELb1ELb1ELb1ELb0EEENS1_36VarlenDynamicPersistentTileSchedulerILi128ELi48ELi128ELi128ELb1ELb1ELb0ELb1ELb1ELb1EEEEEEEEEvNT_6ParamsE,"ax",@progbits
	.align	128
.text._ZN7cutlass13device_kernelIN5flash19enable_sm80_to_sm89INS1_16FlashAttnFwdSm80INS1_25CollectiveMainloopFwdSm80ILi4ELi1ELb0EN4cute5tupleIJNS5_1CILi128EEENS7_ILi48EEENS7_ILi96EEEEEELi96ENS_6half_tEfNS_4arch4Sm80ELb1ELb0ELb0ELb1ELb0ELb1ELb1ELb1EEENS1_21CollectiveEpilogueFwdINS6_IJS8_SA_S9_EEENS6_IJNS7_ILi1EEESI_SI_EEESC_SE_Li128ELb1ELb1ELb1ELb0EEENS1_36VarlenDynamicPersistentTileSchedulerILi128ELi48ELi128ELi128ELb1ELb1ELb0ELb1ELb1ELb1EEEEEEEEEvNT_6ParamsE:
        .type           _ZN7cutlass13device_kernelIN5flash19enable_sm80_to_sm89INS1_16FlashAttnFwdSm80INS1_25CollectiveMainloopFwdSm80ILi4ELi1ELb0EN4cute5tupleIJNS5_1CILi128EEENS7_ILi48EEENS7_ILi96EEEEEELi96ENS_6half_tEfNS_4arch4Sm80ELb1ELb0ELb0ELb1ELb0ELb1ELb1ELb1EEENS1_21CollectiveEpilogueFwdINS6_IJS8_SA_S9_EEENS6_IJNS7_ILi1EEESI_SI_EEESC_SE_Li128ELb1ELb1ELb1ELb0EEENS1_36VarlenDynamicPersistentTileSchedulerILi128ELi48ELi128ELi128ELb1ELb1ELb0ELb1ELb1ELb1EEEEEEEEEvNT_6ParamsE,@function
        .size           _ZN7cutlass13device_kernelIN5flash19enable_sm80_to_sm89INS1_16FlashAttnFwdSm80INS1_25CollectiveMainloopFwdSm80ILi4ELi1ELb0EN4cute5tupleIJNS5_1CILi128EEENS7_ILi48EEENS7_ILi96EEEEEELi96ENS_6half_tEfNS_4arch4Sm80ELb1ELb0ELb0ELb1ELb0ELb1ELb1ELb1EEENS1_21CollectiveEpilogueFwdINS6_IJS8_SA_S9_EEENS6_IJNS7_ILi1EEESI_SI_EEESC_SE_Li128ELb1ELb1ELb1ELb0EEENS1_36VarlenDynamicPersistentTileSchedulerILi128ELi48ELi128ELi128ELb1ELb1ELb0ELb1ELb1ELb1EEEEEEEEEvNT_6ParamsE,(.L_x_17 - _ZN7cutlass13device_kernelIN5flash19enable_sm80_to_sm89INS1_16FlashAttnFwdSm80INS1_25CollectiveMainloopFwdSm80ILi4ELi1ELb0EN4cute5tupleIJNS5_1CILi128EEENS7_ILi48EEENS7_ILi96EEEEEELi96ENS_6half_tEfNS_4arch4Sm80ELb1ELb0ELb0ELb1ELb0ELb1ELb1ELb1EEENS1_21CollectiveEpilogueFwdINS6_IJS8_SA_S9_EEENS6_IJNS7_ILi1EEESI_SI_EEESC_SE_Li128ELb1ELb1ELb1ELb0EEENS1_36VarlenDynamicPersistentTileSchedulerILi128ELi48ELi128ELi128ELb1ELb1ELb0ELb1ELb1ELb1EEEEEEEEEvNT_6ParamsE)
        .other          _ZN7cutlass13device_kernelIN5flash19enable_sm80_to_sm89INS1_16FlashAttnFwdSm80INS1_25CollectiveMainloopFwdSm80ILi4ELi1ELb0EN4cute5tupleIJNS5_1CILi128EEENS7_ILi48EEENS7_ILi96EEEEEELi96ENS_6half_tEfNS_4arch4Sm80ELb1ELb0ELb0ELb1ELb0ELb1ELb1ELb1EEENS1_21CollectiveEpilogueFwdINS6_IJS8_SA_S9_EEENS6_IJNS7_ILi1EEESI_SI_EEESC_SE_Li128ELb1ELb1ELb1ELb0EEENS1_36VarlenDynamicPersistentTileSchedulerILi128ELi48ELi128ELi128ELb1ELb1ELb0ELb1ELb1ELb1EEEEEEEEEvNT_6ParamsE,@"STO_CUDA_ENTRY STV_DEFAULT"
_ZN7cutlass13device_kernelIN5flash19enable_sm80_to_sm89INS1_16FlashAttnFwdSm80INS1_25CollectiveMainloopFwdSm80ILi4ELi1ELb0EN4cute5tupleIJNS5_1CILi128EEENS7_ILi48EEENS7_ILi96EEEEEELi96ENS_6half_tEfNS_4arch4Sm80ELb1ELb0ELb0ELb1ELb0ELb1ELb1ELb1EEENS1_21CollectiveEpilogueFwdINS6_IJS8_SA_S9_EEENS6_IJNS7_ILi1EEESI_SI_EEESC_SE_Li128ELb1ELb1ELb1ELb0EEENS1_36VarlenDynamicPersistentTileSchedulerILi128ELi48ELi128ELi128ELb1ELb1ELb0ELb1ELb1ELb1EEEEEEEEEvNT_6ParamsE:
[----:B------:R-:W-:Y:S01]  /*0000*/  LDC R1, c[0x0][0x28] ;  /* 0x00000a00ff017b82 */ /* 0x000fe20000000800 */
[----:B------:R-:W-:Y:S05]  /*0010*/  EXIT ;  /* 0x000000000000794d */ /* 0x000fea0003800000 */
.L_x_8:
        /* <DEDUP_REMOVED lines=14> */
.L_x_17:


//--------------------- .nv.shared.reserved.0     --------------------------
	.section	.nv.shared.reserved.0,"aw",@nobits
	.weak		__nv_reservedSMEM_offset_0_alias
	.size		__nv_reservedSMEM_offset_0_alias, 0, 0
	.other		__nv_reservedSMEM_offset_0_alias,@"STO_CUDA_RESERVED_SHARED STV_DEFAULT"
__nv_reservedSMEM_offset_0_alias:
	.zero		0


//--------------------- .nv.global                --------------------------
	.section	.nv.global,"aw",@nobits
.nv.global:
	.type		_ZN71_INTERNAL_5c73de79_35_flash_fwd_hdim96_fp16_split_sm80_cu_a6473388_35984cute1_E,@object
	.size		_ZN71_INTERNAL_5c73de79_35_flash_fwd_hdim96_fp16_split_sm80_cu_a6473388_35984cute1_E,(_ZN71_INTERNAL_5c73de79_35_flash_fwd_hdim96_fp16_split_sm80_cu_a6473388_35984cuda3std3__45__cpo6cbeginE - _ZN71_INTERNAL_5c73de79_35_flash_fwd_hdim96_fp16_split_sm80_cu_a6473388_35984cute1_E)
_ZN71_INTERNAL_5c73de79_35_flash_fwd_hdim96_fp16_split_sm80_cu_a6473388_35984cute1_E:
	.zero		1
	.type		_ZN71_INTERNAL_5c73de79_35_flash_fwd_hdim96_fp16_split_sm80_cu_a6473388_35984cuda3std3__45__cpo6cbeginE,@object
	.size		_ZN71_INTERNAL_5c73de79_35_flash_fwd_hdim96_fp16_split_sm80_cu_a6473388_35984cuda3std3__45__cpo6cbeginE,(_ZN71_INTERNAL_5c73de79_35_flash_fwd_hdim96_fp16_split_sm80_cu_a6473388_35984cuda3std3__48in_placeE - _ZN71_INTERNAL_5c73de79_35_flash_fwd_hdim96_fp16_split_sm80_cu_a6473388_35984cuda3std3__45__cpo6cbeginE)
_ZN71_INTERNAL_5c73de79_35_flash_fwd_hdim96_fp16_split_sm80_cu_a6473388_35984cuda3std3__45__cpo6cbeginE:
	.zero		1
	.type		_ZN71_INTERNAL_5c73de79_35_flash_fwd_hdim96_fp16_split_sm80_cu_a6473388_35984cuda3std3__48in_placeE,@object
	.size		_ZN71_INTERNAL_5c73de79_35_flash_fwd_hdim96_fp16_split_sm80_cu_a6473388_35984cuda3std3__48in_placeE,(_ZN71_INTERNAL_5c73de79_35_flash_fwd_hdim96_fp16_split_sm80_cu_a6473388_35984cuda3std6ranges3__45__cpo9iter_moveE - _ZN71_INTERNAL_5c73de79_35_flash_fwd_hdim96_fp16_split_sm80_cu_a6473388_35984cuda3std3__48in_placeE)
_ZN71_INTERNAL_5c73de79_35_flash_fwd_hdim96_fp16_split_sm80_cu_a6473388_35984cuda3std3__48in_placeE:
	.zero		1
	.type		_ZN71_INTERNAL_5c73de79_35_flash_fwd_hdim96_fp16_split_sm80_cu_a6473388_35984cuda3std6ranges3__45__cpo9iter_moveE,@object
	.size		_ZN71_INTERNAL_5c73de79_35_flash_fwd_hdim96_fp16_split_sm80_cu_a6473388_35984cuda3std6ranges3__45__cpo9iter_moveE,(_ZN71_INTERNAL_5c73de79_35_flash_fwd_hdim96_fp16_split_sm80_cu_a6473388_35984cuda3std3__45__cpo5beginE - _ZN71_INTERNAL_5c73de79_35_flash_fwd_hdim96_fp16_split_sm80_cu_a6473388_35984cuda3std6ranges3__45__cpo9iter_moveE)
_ZN71_INTERNAL_5c73de79_35_flash_fwd_hdim96_fp16_split_sm80_cu_a6473388_35984cuda3std6ranges3__45__cpo9iter_moveE:
	.zero		1
	.type		_ZN71_INTERNAL_5c73de79_35_flash_fwd_hdim96_fp16_split_sm80_cu_a6473388_35984cuda3std3__45__cpo5beginE,@object
	.size		_ZN71_INTERNAL_5c73de79_35_flash_fwd_hdim96_fp16_split_sm80_cu_a6473388_35984cuda3std3__45__cpo5beginE,(_ZN71_INTERNAL_5c73de79_35_flash_fwd_hdim96_fp16_split_sm80_cu_a6473388_35984cuda3std3__473_GLOBAL__N__5c73de79_35_flash_fwd_hdim96_fp16_split_sm80_cu_a6473388_35986ignoreE - _ZN71_INTERNAL_5c73de79_35_flash_fwd_hdim96_fp16_split_sm80_cu_a6473388_35984cuda3std3__45__cpo5beginE)
_ZN71_INTERNAL_5c73de79_35_flash_fwd_hdim96_fp16_split_sm80_cu_a6473388_35984cuda3std3__45__cpo5beginE:
	.zero		1
	.type		_ZN71_INTERNAL_5c73de79_35_flash_fwd_hdim96_fp16_split_sm80_cu_a6473388_35984cuda3std3__473_GLOBAL__N__5c73de79_35_flash_fwd_hdim96_fp16_split_sm80_cu_a6473388_35986ignoreE,@object
	.size		_ZN71_INTERNAL_5c73de79_35_flash_fwd_hdim96_fp16_split_sm80_cu_a6473388_35984cuda3std3__473_GLOBAL__N__5c73de79_35_flash_fwd_hdim96_fp16_split_sm80_cu_a6473388_35986ignoreE,(_ZN71_INTERNAL_5c73de79_35_flash_fwd_hdim96_fp16_split_sm80_cu_a6473388_35984cute7productE - _ZN71_INTERNAL_5c73de79_35_flash_fwd_hdim96_fp16_split_sm80_cu_a6473388_35984cuda3std3__473_GLOBAL__N__5c73de79_35_flash_fwd_hdim96_fp16_split_sm80_cu_a6473388_35986ignoreE)
_ZN71_INTERNAL_5c73de79_35_flash_fwd_hdim96_fp16_split_sm80_cu_a6473388_35984cuda3std3__473_GLOBAL__N__5c73de79_35_flash_fwd_hdim96_fp16_split_sm80_cu_a6473388_35986ignoreE:
	.zero		1
	.type		_ZN71_INTERNAL_5c73de79_35_flash_fwd_hdim96_fp16_split_sm80_cu_a6473388_35984cute7productE,@object
	.size		_ZN71_INTERNAL_5c73de79_35_flash_fwd_hdim96_fp16_split_sm80_cu_a6473388_35984cute7productE,(_ZN71_INTERNAL_5c73de79_35_flash_fwd_hdim96_fp16_split_sm80_cu_a6473388_35984cuda3std3__45__cpo3endE - _ZN71_INTERNAL_5c73de79_35_flash_fwd_hdim96_fp16_split_sm80_cu_a6473388_35984cute7productE)
_ZN71_INTERNAL_5c73de79_35_flash_fwd_hdim96_fp16_split_sm80_cu_a6473388_35984cute7productE:
	.zero		1
	.type		_ZN71_INTERNAL_5c73de79_35_flash_fwd_hdim96_fp16_split_sm80_cu_a6473388_35984cuda3std3__45__cpo3endE,@object
	.size		_ZN71_INTERNAL_5c73de79_35_flash_fwd_hdim96_fp16_split_sm80_cu_a6473388_35984cuda3std3__45__cpo3endE,(_ZN71_INTERNAL_5c73de79_35_flash_fwd_hdim96_fp16_split_sm80_cu_a6473388_35984cuda3std3__419piecewise_constructE - _ZN71_INTERNAL_5c73de79_35_flash_fwd_hdim96_fp16_split_sm80_cu_a6473388_35984cuda3std3__45__cpo3endE)
_ZN71_INTERNAL_5c73de79_35_flash_fwd_hdim96_fp16_split_sm80_cu_a6473388_35984cuda3std3__45__cpo3endE:
	.zero		1
	.type		_ZN71_INTERNAL_5c73de79_35_flash_fwd_hdim96_fp16_split_sm80_cu_a6473388_35984cuda3std3__419piecewise_constructE,@object
	.size		_ZN71_INTERNAL_5c73de79_35_flash_fwd_hdim96_fp16_split_sm80_cu_a6473388_35984cuda3std3__419piecewise_constructE,(_ZN71_INTERNAL_5c73de79_35_flash_fwd_hdim96_fp16_split_sm80_cu_a6473388_35984cuda3std3__45__cpo4cendE - _ZN71_INTERNAL_5c73de79_35_flash_fwd_hdim96_fp16_split_sm80_cu_a6473388_35984cuda3std3__419piecewise_constructE)
_ZN71_INTERNAL_5c73de79_35_flash_fwd_hdim96_fp16_split_sm80_cu_a6473388_35984cuda3std3__419piecewise_constructE:
	.zero		1
	.type		_ZN71_INTERNAL_5c73de79_35_flash_fwd_hdim96_fp16_split_sm80_cu_a6473388_35984cuda3std3__45__cpo4cendE,@object
	.size		_ZN71_INTERNAL_5c73de79_35_flash_fwd_hdim96_fp16_split_sm80_cu_a6473388_35984cuda3std3__45__cpo4cendE,(_ZN71_INTERNAL_5c73de79_35_flash_fwd_hdim96_fp16_split_sm80_cu_a6473388_35984cuda3std6ranges3__45__cpo4swapE - _ZN71_INTERNAL_5c73de79_35_flash_fwd_hdim96_fp16_split_sm80_cu_a6473388_35984cuda3std3__45__cpo4cendE)
_ZN71_INTERNAL_5c73de79_35_flash_fwd_hdim96_fp16_split_sm80_cu_a6473388_35984cuda3std3__45__cpo4cendE:
	.zero		1
	.type		_ZN71_INTERNAL_5c73de79_35_flash_fwd_hdim96_fp16_split_sm80_cu_a6473388_35984cuda3std6ranges3__45__cpo4swapE,@object
	.size		_ZN71_INTERNAL_5c73de79_35_flash_fwd_hdim96_fp16_split_sm80_cu_a6473388_35984cuda3std6ranges3__45__cpo4swapE,(.L_7 - _ZN71_INTERNAL_5c73de79_35_flash_fwd_hdim96_fp16_split_sm80_cu_a6473388_35984cuda3std6ranges3__45__cpo4swapE)
_ZN71_INTERNAL_5c73de79_35_flash_fwd_hdim96_fp16_split_sm80_cu_a6473388_35984cuda3std6ranges3__45__cpo4swapE:
	.zero		1
.L_7:


//--------------------- .nv.constant0._ZN7cutlass13device_kernelIN5flash19enable_sm80_to_sm89INS1_16FlashAttnFwdSm80INS1_25CollectiveMainloopFwdSm80ILi4ELi1ELb0EN4cute5tupleIJNS5_1CILi128EEENS7_ILi64EEENS7_ILi96EEEEEELi96ENS_6half_tEfNS_4arch4Sm80ELb0ELb0ELb0ELb0ELb0ELb0ELb1ELb1EEENS1_21CollectiveEpilogueFwdINS6_IJS8_SA_S9_EEENS6_IJNS7_ILi1EEESI_SI_EEESC_SE_Li128ELb0ELb1ELb1ELb0EEENS1_19SingleTileSchedulerILb0ELb1ELb1ELi128EEEEEEEEEvNT_6ParamsE --------------------------
	.section	.nv.constant0._ZN7cutlass13device_kernelIN5flash19enable_sm80_to_sm89INS1_16FlashAttnFwdSm80INS1_25CollectiveMainloopFwdSm80ILi4ELi1ELb0EN4cute5tupleIJNS5_1CILi128EEENS7_ILi64EEENS7_ILi96EEEEEELi96ENS_6half_tEfNS_4arch4Sm80ELb0ELb0ELb0ELb0ELb0ELb0ELb1ELb1EEENS1_21CollectiveEpilogueFwdINS6_IJS8_SA_S9_EEENS6_IJNS7_ILi1EEESI_SI_EEESC_SE_Li128ELb0ELb1ELb1ELb0EEENS1_19SingleTileSchedulerILb0ELb1ELb1ELi128EEEEEEEEEvNT_6ParamsE,"a",@progbits
	.sectionflags	@""
	.align	4
.nv.constant0._ZN7cutlass13device_kernelIN5flash19enable_sm80_to_sm89INS1_16FlashAttnFwdSm80INS1_25CollectiveMainloopFwdSm80ILi4ELi1ELb0EN4cute5tupleIJNS5_1CILi128EEENS7_ILi64EEENS7_ILi96EEEEEELi96ENS_6half_tEfNS_4arch4Sm80ELb0ELb0ELb0ELb0ELb0ELb0ELb1ELb1EEENS1_21CollectiveEpilogueFwdINS6_IJS8_SA_S9_EEENS6_IJNS7_ILi1EEESI_SI_EEESC_SE_Li128ELb0ELb1ELb1ELb0EEENS1_19SingleTileSchedulerILb0ELb1ELb1ELi128EEEEEEEEEvNT_6ParamsE:
	.zero		1576


//--------------------- .nv.constant0._ZN7cutlass13device_kernelIN5flash19enable_sm80_to_sm89INS1_16FlashAttnFwdSm80INS1_25CollectiveMainloopFwdSm80ILi4ELi1ELb0EN4cute5tupleIJNS5_1CILi128EEENS7_ILi48EEENS7_ILi96EEEEEELi96ENS_6half_tEfNS_4arch4Sm80ELb0ELb0ELb0ELb1ELb0ELb0ELb1ELb1EEENS1_21CollectiveEpilogueFwdINS6_IJS8_SA_S9_EEENS6_IJNS7_ILi1EEESI_SI_EEESC_SE_Li128ELb1ELb1ELb1ELb0EEENS1_36VarlenDynamicPersistentTileSchedulerILi128ELi48ELi128ELi128ELb1ELb1ELb0ELb0ELb1ELb1EEEEEEEEEvNT_6ParamsE --------------------------
	.section	.nv.constant0._ZN7cutlass13device_kernelIN5flash19enable_sm80_to_sm89INS1_16FlashAttnFwdSm80INS1_25CollectiveMainloopFwdSm80ILi4ELi1ELb0EN4cute5tupleIJNS5_1CILi128EEENS7_ILi48EEENS7_ILi96EEEEEELi96ENS_6half_tEfNS_4arch4Sm80ELb0ELb0ELb0ELb1ELb0ELb0ELb1ELb1EEENS1_21CollectiveEpilogueFwdINS6_IJS8_SA_S9_EEENS6_IJNS7_ILi1EEESI_SI_EEESC_SE_Li128ELb1ELb1ELb1ELb0EEENS1_36VarlenDynamicPersistentTileSchedulerILi128ELi48ELi128ELi128ELb1ELb1ELb0ELb0ELb1ELb1EEEEEEEEEvNT_6ParamsE,"a",@progbits
	.sectionflags	@""
	.align	4
.nv.constant0._ZN7cutlass13device_kernelIN5flash19enable_sm80_to_sm89INS1_16FlashAttnFwdSm80INS1_25CollectiveMainloopFwdSm80ILi4ELi1ELb0EN4cute5tupleIJNS5_1CILi128EEENS7_ILi48EEENS7_ILi96EEEEEELi96ENS_6half_tEfNS_4arch4Sm80ELb0ELb0ELb0ELb1ELb0ELb0ELb1ELb1EEENS1_21CollectiveEpilogueFwdINS6_IJS8_SA_S9_EEENS6_IJNS7_ILi1EEESI_SI_EEESC_SE_Li128ELb1ELb1ELb1ELb0EEENS1_36VarlenDynamicPersistentTileSchedulerILi128ELi48ELi128ELi128ELb1ELb1ELb0ELb0ELb1ELb1EEEEEEEEEvNT_6ParamsE:
	.zero		1608


//--------------------- .nv.constant0._ZN7cutlass13device_kernelIN5flash19enable_sm80_to_sm89INS1_16FlashAttnFwdSm80INS1_25CollectiveMainloopFwdSm80ILi4ELi1ELb0EN4cute5tupleIJNS5_1CILi128EEENS7_ILi48EEENS7_ILi96EEEEEELi96ENS_6half_tEfNS_4arch4Sm80ELb0ELb0ELb0ELb1ELb0ELb1ELb1ELb1EEENS1_21CollectiveEpilogueFwdINS6_IJS8_SA_S9_EEENS6_IJNS7_ILi1EEESI_SI_EEESC_SE_Li128ELb1ELb1ELb1ELb0EEENS1_36VarlenDynamicPersistentTileSchedulerILi128ELi48ELi128ELi128ELb1ELb1ELb0ELb0ELb1ELb1EEEEEEEEEvNT_6ParamsE --------------------------
	.section	.nv.constant0._ZN7cutlass13device_kernelIN5flash19enable_sm80_to_sm89INS1_16FlashAttnFwdSm80INS1_25CollectiveMainloopFwdSm80ILi4ELi1ELb0EN4cute5tupleIJNS5_1CILi128EEENS7_ILi48EEENS7_ILi96EEEEEELi96ENS_6half_tEfNS_4arch4Sm80ELb0ELb0ELb0ELb1ELb0ELb1ELb1ELb1EEENS1_21CollectiveEpilogueFwdINS6_IJS8_SA_S9_EEENS6_IJNS7_ILi1EEESI_SI_EEESC_SE_Li128ELb1ELb1ELb1ELb0EEENS1_36VarlenDynamicPersistentTileSchedulerILi128ELi48ELi128ELi128ELb1ELb1ELb0ELb0ELb1ELb1EEEEEEEEEvNT_6ParamsE,"a",@progbits
	.sectionflags	@""
	.align	4
.nv.constant0._ZN7cutlass13device_kernelIN5flash19enable_sm80_to_sm89INS1_16FlashAttnFwdSm80INS1_25CollectiveMainloopFwdSm80ILi4ELi1ELb0EN4cute5tupleIJNS5_1CILi128EEENS7_ILi48EEENS7_ILi96EEEEEELi96ENS_6half_tEfNS_4arch4Sm80ELb0ELb0ELb0ELb1ELb0ELb1ELb1ELb1EEENS1_21CollectiveEpilogueFwdINS6_IJS8_SA_S9_EEENS6_IJNS7_ILi1EEESI_SI_EEESC_SE_Li128ELb1ELb1ELb1ELb0EEENS1_36VarlenDynamicPersistentTileSchedulerILi128ELi48ELi128ELi128ELb1ELb1ELb0ELb0ELb1ELb1EEEEEEEEEvNT_6ParamsE:
	.zero		1608


//--------------------- .nv.constant0._ZN7cutlass13device_kernelIN5flash19enable_sm80_to_sm89INS1_16FlashAttnFwdSm80INS1_25CollectiveMainloopFwdSm80ILi4ELi1ELb0EN4cute5tupleIJNS5_1CILi128EEENS7_ILi48EEENS7_ILi96EEEEEELi96ENS_6half_tEfNS_4arch4Sm80ELb0ELb1ELb0ELb0ELb0ELb0ELb1ELb1EEENS1_21CollectiveEpilogueFwdINS6_IJS8_SA_S9_EEENS6_IJNS7_ILi1EEESI_SI_EEESC_SE_Li128ELb0ELb1ELb1ELb0EEENS1_19SingleTileSchedulerILb0ELb1ELb1ELi128EEEEEEEEEvNT_6ParamsE --------------------------
	.section	.nv.constant0._ZN7cutlass13device_kernelIN5flash19enable_sm80_to_sm89INS1_16FlashAttnFwdSm80INS1_25CollectiveMainloopFwdSm80ILi4ELi1ELb0EN4cute5tupleIJNS5_1CILi128EEENS7_ILi48EEENS7_ILi96EEEEEELi96ENS_6half_tEfNS_4arch4Sm80ELb0ELb1ELb0ELb0ELb0ELb0ELb1ELb1EEENS1_21CollectiveEpilogueFwdINS6_IJS8_SA_S9_EEENS6_IJNS7_ILi1EEESI_SI_EEESC_SE_Li128ELb0ELb1ELb1ELb0EEENS1_19SingleTileSchedulerILb0ELb1ELb1ELi128EEEEEEEEEvNT_6ParamsE,"a",@progbits
	.sectionflags	@""
	.align	4
.nv.constant0._ZN7cutlass13device_kernelIN5flash19enable_sm80_to_sm89INS1_16FlashAttnFwdSm80INS1_25CollectiveMainloopFwdSm80ILi4ELi1ELb0EN4cute5tupleIJNS5_1CILi128EEENS7_ILi48EEENS7_ILi96EEEEEELi96ENS_6half_tEfNS_4arch4Sm80ELb0ELb1ELb0ELb0ELb0ELb0ELb1ELb1EEENS1_21CollectiveEpilogueFwdINS6_IJS8_SA_S9_EEENS6_IJNS7_ILi1EEESI_SI_EEESC_SE_Li128ELb0ELb1ELb1ELb0EEENS1_19SingleTileSchedulerILb0ELb1ELb1ELi128EEEEEEEEEvNT_6ParamsE:
	.zero		1576


//--------------------- .nv.constant0._ZN7cutlass13device_kernelIN5flash19enable_sm80_to_sm89INS1_16FlashAttnFwdSm80INS1_25CollectiveMainloopFwdSm80ILi4ELi1ELb0EN4cute5tupleIJNS5_1CILi128EEENS7_ILi48EEENS7_ILi96EEEEEELi96ENS_6half_tEfNS_4arch4Sm80ELb0ELb1ELb0ELb1ELb0ELb0ELb1ELb1EEENS1_21CollectiveEpilogueFwdINS6_IJS8_SA_S9_EEENS6_IJNS7_ILi1EEESI_SI_EEESC_SE_Li128ELb1ELb1ELb1ELb0EEENS1_36VarlenDynamicPersistentTileSchedulerILi128ELi48ELi128ELi128ELb1ELb1ELb0ELb1ELb0ELb1EEEEEEEEEvNT_6ParamsE --------------------------
	.section	.nv.constant0._ZN7cutlass13device_kernelIN5flash19enable_sm80_to_sm89INS1_16FlashAttnFwdSm80INS1_25CollectiveMainloopFwdSm80ILi4ELi1ELb0EN4cute5tupleIJNS5_1CILi128EEENS7_ILi48EEENS7_ILi96EEEEEELi96ENS_6half_tEfNS_4arch4Sm80ELb0ELb1ELb0ELb1ELb0ELb0ELb1ELb1EEENS1_21CollectiveEpilogueFwdINS6_IJS8_SA_S9_EEENS6_IJNS7_ILi1EEESI_SI_EEESC_SE_Li128ELb1ELb1ELb1ELb0EEENS1_36VarlenDynamicPersistentTileSchedulerILi128ELi48ELi128ELi128ELb1ELb1ELb0ELb1ELb0ELb1EEEEEEEEEvNT_6ParamsE,"a",@progbits
	.sectionflags	@""
	.align	4
.nv.constant0._ZN7cutlass13device_kernelIN5flash19enable_sm80_to_sm89INS1_16FlashAttnFwdSm80INS1_25CollectiveMainloopFwdSm80ILi4ELi1ELb0EN4cute5tupleIJNS5_1CILi128EEENS7_ILi48EEENS7_ILi96EEEEEELi96ENS_6half_tEfNS_4arch4Sm80ELb0ELb1ELb0ELb1ELb0ELb0ELb1ELb1EEENS1_21CollectiveEpilogueFwdINS6_IJS8_SA_S9_EEENS6_IJNS7_ILi1EEESI_SI_EEESC_SE_Li128ELb1ELb1ELb1ELb0EEENS1_36VarlenDynamicPersistentTileSchedulerILi128ELi48ELi128ELi128ELb1ELb1ELb0ELb1ELb0ELb1EEEEEEEEEvNT_6ParamsE:
	.zero		1608


//--------------------- .nv.constant0._ZN7cutlass13device_kernelIN5flash19enable_sm80_to_sm89INS1_16FlashAttnFwdSm80INS1_25CollectiveMainloopFwdSm80ILi4ELi1ELb0EN4cute5tupleIJNS5_1CILi128EEENS7_ILi48EEENS7_ILi96EEEEEELi96ENS_6half_tEfNS_4arch4Sm80ELb0ELb1ELb0ELb1ELb0ELb1ELb1ELb1EEENS1_21CollectiveEpilogueFwdINS6_IJS8_SA_S9_EEENS6_IJNS7_ILi1EEESI_SI_EEESC_SE_Li128ELb1ELb1ELb1ELb0EEENS1_36VarlenDynamicPersistentTileSchedulerILi128ELi48ELi128ELi128ELb1ELb1ELb0ELb1ELb0ELb1EEEEEEEEEvNT_6ParamsE --------------------------
	.section	.nv.constant0._ZN7cutlass13device_kernelIN5flash19enable_sm80_to_sm89INS1_16FlashAttnFwdSm80INS1_25CollectiveMainloopFwdSm80ILi4ELi1ELb0EN4cute5tupleIJNS5_1CILi128EEENS7_ILi48EEENS7_ILi96EEEEEELi96ENS_6half_tEfNS_4arch4Sm80ELb0ELb1ELb0ELb1ELb0ELb1ELb1ELb1EEENS1_21CollectiveEpilogueFwdINS6_IJS8_SA_S9_EEENS6_IJNS7_ILi1EEESI_SI_EEESC_SE_Li128ELb1ELb1ELb1ELb0EEENS1_36VarlenDynamicPersistentTileSchedulerILi128ELi48ELi128ELi128ELb1ELb1ELb0ELb1ELb0ELb1EEEEEEEEEvNT_6ParamsE,"a",@progbits
	.sectionflags	@""
	.align	4
.nv.constant0._ZN7cutlass13device_kernelIN5flash19enable_sm80_to_sm89INS1_16FlashAttnFwdSm80INS1_25CollectiveMainloopFwdSm80ILi4ELi1ELb0EN4cute5tupleIJNS5_1CILi128EEENS7_ILi48EEENS7_ILi96EEEEEELi96ENS_6half_tEfNS_4arch4Sm80ELb0ELb1ELb0ELb1ELb0ELb1ELb1ELb1EEENS1_21CollectiveEpilogueFwdINS6_IJS8_SA_S9_EEENS6_IJNS7_ILi1EEESI_SI_EEESC_SE_Li128ELb1ELb1ELb1ELb0EEENS1_36VarlenDynamicPersistentTileSchedulerILi128ELi48ELi128ELi128ELb1ELb1ELb0ELb1ELb0ELb1EEEEEEEEEvNT_6ParamsE:
	.zero		1608


//--------------------- .nv.constant0._ZN7cutlass13device_kernelIN5flash19enable_sm80_to_sm89INS1_16FlashAttnFwdSm80INS1_25CollectiveMainloopFwdSm80ILi4ELi1ELb0EN4cute5tupleIJNS5_1CILi128EEENS7_ILi64EEENS7_ILi96EEEEEELi96ENS_6half_tEfNS_4arch4Sm80ELb1ELb0ELb0ELb0ELb0ELb0ELb1ELb1EEENS1_21CollectiveEpilogueFwdINS6_IJS8_SA_S9_EEENS6_IJNS7_ILi1EEESI_SI_EEESC_SE_Li128ELb0ELb1ELb1ELb0EEENS1_30DynamicPersistentTileSchedulerILi128ELi128ELb1ELb1ELb0EEEEEEEEEvNT_6ParamsE --------------------------
	.section	.nv.constant0._ZN7cutlass13device_kernelIN5flash19enable_sm80_to_sm89INS1_16FlashAttnFwdSm80INS1_25CollectiveMainloopFwdSm80ILi4ELi1ELb0EN4cute5tupleIJNS5_1CILi128EEENS7_ILi64EEENS7_ILi96EEEEEELi96ENS_6half_tEfNS_4arch4Sm80ELb1ELb0ELb0ELb0ELb0ELb0ELb1ELb1EEENS1_21CollectiveEpilogueFwdINS6_IJS8_SA_S9_EEENS6_IJNS7_ILi1EEESI_SI_EEESC_SE_Li128ELb0ELb1ELb1ELb0EEENS1_30DynamicPersistentTileSchedulerILi128ELi128ELb1ELb1ELb0EEEEEEEEEvNT_6ParamsE,"a",@progbits
	.sectionflags	@""
	.align	4
.nv.constant0._ZN7cutlass13device_kernelIN5flash19enable_sm80_to_sm89INS1_16FlashAttnFwdSm80INS1_25CollectiveMainloopFwdSm80ILi4ELi1ELb0EN4cute5tupleIJNS5_1CILi128EEENS7_ILi64EEENS7_ILi96EEEEEELi96ENS_6half_tEfNS_4arch4Sm80ELb1ELb0ELb0ELb0ELb0ELb0ELb1ELb1EEENS1_21CollectiveEpilogueFwdINS6_IJS8_SA_S9_EEENS6_IJNS7_ILi1EEESI_SI_EEESC_SE_Li128ELb0ELb1ELb1ELb0EEENS1_30DynamicPersistentTileSchedulerILi128ELi128ELb1ELb1ELb0EEEEEEEEEvNT_6ParamsE:
	.zero		1592


//--------------------- .nv.constant0._ZN7cutlass13device_kernelIN5flash19enable_sm80_to_sm89INS1_16FlashAttnFwdSm80INS1_25CollectiveMainloopFwdSm80ILi4ELi1ELb0EN4cute5tupleIJNS5_1CILi128EEENS7_ILi48EEENS7_ILi96EEEEEELi96ENS_6half_tEfNS_4arch4Sm80ELb1ELb0ELb0ELb1ELb0ELb0ELb1ELb1EEENS1_21CollectiveEpilogueFwdINS6_IJS8_SA_S9_EEENS6_IJNS7_ILi1EEESI_SI_EEESC_SE_Li128ELb1ELb1ELb1ELb0EEENS1_36VarlenDynamicPersistentTileSchedulerILi128ELi48ELi128ELi128ELb1ELb1ELb0ELb1ELb1ELb1EEEEEEEEEvNT_6ParamsE --------------------------
	.section	.nv.constant0._ZN7cutlass13device_kernelIN5flash19enable_sm80_to_sm89INS1_16FlashAttnFwdSm80INS1_25CollectiveMainloopFwdSm80ILi4ELi1ELb0EN4cute5tupleIJNS5_1CILi128EEENS7_ILi48EEENS7_ILi96EEEEEELi96ENS_6half_tEfNS_4arch4Sm80ELb1ELb0ELb0ELb1ELb0ELb0ELb1ELb1EEENS1_21CollectiveEpilogueFwdINS6_IJS8_SA_S9_EEENS6_IJNS7_ILi1EEESI_SI_EEESC_SE_Li128ELb1ELb1ELb1ELb0EEENS1_36VarlenDynamicPersistentTileSchedulerILi128ELi48ELi128ELi128ELb1ELb1ELb0ELb1ELb1ELb1EEEEEEEEEvNT_6ParamsE,"a",@progbits
	.sectionflags	@""
	.align	4
.nv.constant0._ZN7cutlass13device_kernelIN5flash19enable_sm80_to_sm89INS1_16FlashAttnFwdSm80INS1_25CollectiveMainloopFwdSm80ILi4ELi1ELb0EN4cute5tupleIJNS5_1CILi128EEENS7_ILi48EEENS7_ILi96EEEEEELi96ENS_6half_tEfNS_4arch4Sm80ELb1ELb0ELb0ELb1ELb0ELb0ELb1ELb1EEENS1_21CollectiveEpilogueFwdINS6_IJS8_SA_S9_EEENS6_IJNS7_ILi1EEESI_SI_EEESC_SE_Li128ELb1ELb1ELb1ELb0EEENS1_36VarlenDynamicPersistentTileSchedulerILi128ELi48ELi128ELi128ELb1ELb1ELb0ELb1ELb1ELb1EEEEEEEEEvNT_6ParamsE:
	.zero		1608


//--------------------- .nv.constant0._ZN7cutlass13device_kernelIN5flash19enable_sm80_to_sm89INS1_16FlashAttnFwdSm80INS1_25CollectiveMainloopFwdSm80ILi4ELi1ELb0EN4cute5tupleIJNS5_1CILi128EEENS7_ILi48EEENS7_ILi96EEEEEELi96ENS_6half_tEfNS_4arch4Sm80ELb1ELb0ELb0ELb1ELb0ELb1ELb1ELb1EEENS1_21CollectiveEpilogueFwdINS6_IJS8_SA_S9_EEENS6_IJNS7_ILi1EEESI_SI_EEESC_SE_Li128ELb1ELb1ELb1ELb0EEENS1_36VarlenDynamicPersistentTileSchedulerILi128ELi48ELi128ELi128ELb1ELb1ELb0ELb1ELb1ELb1EEEEEEEEEvNT_6ParamsE --------------------------
	.section	.nv.constant0._ZN7cutlass13device_kernelIN5flash19enable_sm80_to_sm89INS1_16FlashAttnFwdSm80INS1_25CollectiveMainloopFwdSm80ILi4ELi1ELb0EN4cute5tupleIJNS5_1CILi128EEENS7_ILi48EEENS7_ILi96EEEEEELi96ENS_6half_tEfNS_4arch4Sm80ELb1ELb0ELb0ELb1ELb0ELb1ELb1ELb1EEENS1_21CollectiveEpilogueFwdINS6_IJS8_SA_S9_EEENS6_IJNS7_ILi1EEESI_SI_EEESC_SE_Li128ELb1ELb1ELb1ELb0EEENS1_36VarlenDynamicPersistentTileSchedulerILi128ELi48ELi128ELi128ELb1ELb1ELb0ELb1ELb1ELb1EEEEEEEEEvNT_6ParamsE,"a",@progbits
	.sectionflags	@""
	.align	4
.nv.constant0._ZN7cutlass13device_kernelIN5flash19enable_sm80_to_sm89INS1_16FlashAttnFwdSm80INS1_25CollectiveMainloopFwdSm80ILi4ELi1ELb0EN4cute5tupleIJNS5_1CILi128EEENS7_ILi48EEENS7_ILi96EEEEEELi96ENS_6half_tEfNS_4arch4Sm80ELb1ELb0ELb0ELb1ELb0ELb1ELb1ELb1EEENS1_21CollectiveEpilogueFwdINS6_IJS8_SA_S9_EEENS6_IJNS7_ILi1EEESI_SI_EEESC_SE_Li128ELb1ELb1ELb1ELb0EEENS1_36VarlenDynamicPersistentTileSchedulerILi128ELi48ELi128ELi128ELb1ELb1ELb0ELb1ELb1ELb1EEEEEEEEEvNT_6ParamsE:
	.zero		1608


//--------------------- SYMBOLS --------------------------

	.type		.nv.reservedSmem.offset0,@object
	.size		.nv.reservedSmem.offset0,0x4
